//
// Generated by NVIDIA NVVM Compiler
//
// Compiler Build ID: CL-36424714
// Cuda compilation tools, release 13.0, V13.0.88
// Based on NVVM 20.0.0
//

.version 9.0
.target sm_100
.address_size 64

	// .globl	_Z15initialize_dataPfS_ffffiP17curandStateXORWOW
.global .align 4 .b8 precalc_xorwow_matrix[102400];
.global .align 4 .b8 precalc_xorwow_offset_matrix[102400];
.global .align 4 .b8 mrg32k3aM1[2304];
.global .align 4 .b8 mrg32k3aM2[2304];
.global .align 4 .b8 mrg32k3aM1SubSeq[2016];
.global .align 4 .b8 mrg32k3aM2SubSeq[2016];
.global .align 4 .b8 mrg32k3aM1Seq[2304];
.global .align 4 .b8 mrg32k3aM2Seq[2304];
.const .align 8 .b8 __cr_lgamma_table[72];
// _ZZ12fused_kernelPfS_S_S_S_S_S_S_iE3s_X has been demoted
// _ZZ12fused_kernelPfS_S_S_S_S_S_S_iE8s_y_true has been demoted
// _ZZ12fused_kernelPfS_S_S_S_S_S_S_iE6s_loss has been demoted
// _ZZ12fused_kernelPfS_S_S_S_S_S_S_iE8s_w_grad has been demoted
// _ZZ12fused_kernelPfS_S_S_S_S_S_S_iE8s_b_grad has been demoted

.visible .entry _Z15initialize_dataPfS_ffffiP17curandStateXORWOW(
	.param .u64 .ptr .align 1 _Z15initialize_dataPfS_ffffiP17curandStateXORWOW_param_0,
	.param .u64 .ptr .align 1 _Z15initialize_dataPfS_ffffiP17curandStateXORWOW_param_1,
	.param .f32 _Z15initialize_dataPfS_ffffiP17curandStateXORWOW_param_2,
	.param .f32 _Z15initialize_dataPfS_ffffiP17curandStateXORWOW_param_3,
	.param .f32 _Z15initialize_dataPfS_ffffiP17curandStateXORWOW_param_4,
	.param .f32 _Z15initialize_dataPfS_ffffiP17curandStateXORWOW_param_5,
	.param .u32 _Z15initialize_dataPfS_ffffiP17curandStateXORWOW_param_6,
	.param .u64 .ptr .align 1 _Z15initialize_dataPfS_ffffiP17curandStateXORWOW_param_7
)
{
	.reg .pred 	%p<29>;
	.reg .b32 	%r<438>;
	.reg .b32 	%f<43>;
	.reg .b64 	%rd<27>;

	ld.param.u64 	%rd9, [_Z15initialize_dataPfS_ffffiP17curandStateXORWOW_param_1];
	ld.param.f32 	%f5, [_Z15initialize_dataPfS_ffffiP17curandStateXORWOW_param_2];
	ld.param.f32 	%f6, [_Z15initialize_dataPfS_ffffiP17curandStateXORWOW_param_3];
	ld.param.f32 	%f7, [_Z15initialize_dataPfS_ffffiP17curandStateXORWOW_param_4];
	ld.param.f32 	%f8, [_Z15initialize_dataPfS_ffffiP17curandStateXORWOW_param_5];
	ld.param.u32 	%r183, [_Z15initialize_dataPfS_ffffiP17curandStateXORWOW_param_6];
	ld.param.u64 	%rd10, [_Z15initialize_dataPfS_ffffiP17curandStateXORWOW_param_7];
	mov.u32 	%r184, %ctaid.x;
	mov.u32 	%r185, %ntid.x;
	mov.u32 	%r186, %tid.x;
	mad.lo.s32 	%r1, %r184, %r185, %r186;
	setp.ge.s32 	%p1, %r1, %r183;
	@%p1 bra 	$L__BB0_47;
	cvta.to.global.u64 	%rd11, %rd10;
	cvt.s64.s32 	%rd1, %r1;
	mul.wide.s32 	%rd12, %r1, 48;
	add.s64 	%rd2, %rd11, %rd12;
	mov.b32 	%r187, 1593684748;
	mov.b32 	%r188, 832094735;
	st.global.v2.u32 	[%rd2], {%r188, %r187};
	mov.b32 	%r189, -123459836;
	mov.b32 	%r190, 1111207954;
	st.global.v2.u32 	[%rd2+8], {%r190, %r189};
	mov.b32 	%r191, 1476011280;
	mov.b32 	%r192, -589760388;
	st.global.v2.u32 	[%rd2+16], {%r192, %r191};
	setp.eq.s32 	%p2, %r1, 0;
	@%p2 bra 	$L__BB0_43;
	mov.b32 	%r344, 0;
	mov.u64 	%rd14, precalc_xorwow_matrix;
	mov.u64 	%rd26, %rd1;
$L__BB0_3:
	and.b64  	%rd4, %rd26, 3;
	setp.eq.s64 	%p3, %rd4, 0;
	@%p3 bra 	$L__BB0_42;
	mul.wide.u32 	%rd13, %r344, 3200;
	add.s64 	%rd5, %rd14, %rd13;
	cvt.u32.u64 	%r3, %rd4;
	mov.b32 	%r345, 0;
$L__BB0_5:
	mov.b32 	%r358, 0;
	mov.u32 	%r359, %r358;
	mov.u32 	%r360, %r358;
	mov.u32 	%r361, %r358;
	mov.u32 	%r362, %r358;
	mov.u32 	%r351, %r358;
$L__BB0_6:
	mul.wide.u32 	%rd15, %r351, 4;
	add.s64 	%rd16, %rd2, %rd15;
	ld.global.u32 	%r11, [%rd16+4];
	shl.b32 	%r12, %r351, 5;
	mov.b32 	%r357, 0;
$L__BB0_7:
	.pragma "nounroll";
	shr.u32 	%r197, %r11, %r357;
	and.b32  	%r198, %r197, 1;
	setp.eq.b32 	%p4, %r198, 1;
	not.pred 	%p5, %p4;
	add.s32 	%r199, %r12, %r357;
	mul.lo.s32 	%r200, %r199, 5;
	mul.wide.u32 	%rd17, %r200, 4;
	add.s64 	%rd6, %rd5, %rd17;
	@%p5 bra 	$L__BB0_9;
	ld.global.u32 	%r201, [%rd6];
	xor.b32  	%r362, %r362, %r201;
	ld.global.u32 	%r202, [%rd6+4];
	xor.b32  	%r361, %r361, %r202;
	ld.global.u32 	%r203, [%rd6+8];
	xor.b32  	%r360, %r360, %r203;
	ld.global.u32 	%r204, [%rd6+12];
	xor.b32  	%r359, %r359, %r204;
	ld.global.u32 	%r205, [%rd6+16];
	xor.b32  	%r358, %r358, %r205;
$L__BB0_9:
	and.b32  	%r207, %r197, 2;
	setp.eq.s32 	%p6, %r207, 0;
	@%p6 bra 	$L__BB0_11;
	ld.global.u32 	%r208, [%rd6+20];
	xor.b32  	%r362, %r362, %r208;
	ld.global.u32 	%r209, [%rd6+24];
	xor.b32  	%r361, %r361, %r209;
	ld.global.u32 	%r210, [%rd6+28];
	xor.b32  	%r360, %r360, %r210;
	ld.global.u32 	%r211, [%rd6+32];
	xor.b32  	%r359, %r359, %r211;
	ld.global.u32 	%r212, [%rd6+36];
	xor.b32  	%r358, %r358, %r212;
$L__BB0_11:
	and.b32  	%r214, %r197, 4;
	setp.eq.s32 	%p7, %r214, 0;
	@%p7 bra 	$L__BB0_13;
	ld.global.u32 	%r215, [%rd6+40];
	xor.b32  	%r362, %r362, %r215;
	ld.global.u32 	%r216, [%rd6+44];
	xor.b32  	%r361, %r361, %r216;
	ld.global.u32 	%r217, [%rd6+48];
	xor.b32  	%r360, %r360, %r217;
	ld.global.u32 	%r218, [%rd6+52];
	xor.b32  	%r359, %r359, %r218;
	ld.global.u32 	%r219, [%rd6+56];
	xor.b32  	%r358, %r358, %r219;
$L__BB0_13:
	and.b32  	%r221, %r197, 8;
	setp.eq.s32 	%p8, %r221, 0;
	@%p8 bra 	$L__BB0_15;
	ld.global.u32 	%r222, [%rd6+60];
	xor.b32  	%r362, %r362, %r222;
	ld.global.u32 	%r223, [%rd6+64];
	xor.b32  	%r361, %r361, %r223;
	ld.global.u32 	%r224, [%rd6+68];
	xor.b32  	%r360, %r360, %r224;
	ld.global.u32 	%r225, [%rd6+72];
	xor.b32  	%r359, %r359, %r225;
	ld.global.u32 	%r226, [%rd6+76];
	xor.b32  	%r358, %r358, %r226;
$L__BB0_15:
	and.b32  	%r228, %r197, 16;
	setp.eq.s32 	%p9, %r228, 0;
	@%p9 bra 	$L__BB0_17;
	ld.global.u32 	%r229, [%rd6+80];
	xor.b32  	%r362, %r362, %r229;
	ld.global.u32 	%r230, [%rd6+84];
	xor.b32  	%r361, %r361, %r230;
	ld.global.u32 	%r231, [%rd6+88];
	xor.b32  	%r360, %r360, %r231;
	ld.global.u32 	%r232, [%rd6+92];
	xor.b32  	%r359, %r359, %r232;
	ld.global.u32 	%r233, [%rd6+96];
	xor.b32  	%r358, %r358, %r233;
$L__BB0_17:
	and.b32  	%r235, %r197, 32;
	setp.eq.s32 	%p10, %r235, 0;
	@%p10 bra 	$L__BB0_19;
	ld.global.u32 	%r236, [%rd6+100];
	xor.b32  	%r362, %r362, %r236;
	ld.global.u32 	%r237, [%rd6+104];
	xor.b32  	%r361, %r361, %r237;
	ld.global.u32 	%r238, [%rd6+108];
	xor.b32  	%r360, %r360, %r238;
	ld.global.u32 	%r239, [%rd6+112];
	xor.b32  	%r359, %r359, %r239;
	ld.global.u32 	%r240, [%rd6+116];
	xor.b32  	%r358, %r358, %r240;
$L__BB0_19:
	and.b32  	%r242, %r197, 64;
	setp.eq.s32 	%p11, %r242, 0;
	@%p11 bra 	$L__BB0_21;
	ld.global.u32 	%r243, [%rd6+120];
	xor.b32  	%r362, %r362, %r243;
	ld.global.u32 	%r244, [%rd6+124];
	xor.b32  	%r361, %r361, %r244;
	ld.global.u32 	%r245, [%rd6+128];
	xor.b32  	%r360, %r360, %r245;
	ld.global.u32 	%r246, [%rd6+132];
	xor.b32  	%r359, %r359, %r246;
	ld.global.u32 	%r247, [%rd6+136];
	xor.b32  	%r358, %r358, %r247;
$L__BB0_21:
	and.b32  	%r249, %r197, 128;
	setp.eq.s32 	%p12, %r249, 0;
	@%p12 bra 	$L__BB0_23;
	ld.global.u32 	%r250, [%rd6+140];
	xor.b32  	%r362, %r362, %r250;
	ld.global.u32 	%r251, [%rd6+144];
	xor.b32  	%r361, %r361, %r251;
	ld.global.u32 	%r252, [%rd6+148];
	xor.b32  	%r360, %r360, %r252;
	ld.global.u32 	%r253, [%rd6+152];
	xor.b32  	%r359, %r359, %r253;
	ld.global.u32 	%r254, [%rd6+156];
	xor.b32  	%r358, %r358, %r254;
$L__BB0_23:
	and.b32  	%r256, %r197, 256;
	setp.eq.s32 	%p13, %r256, 0;
	@%p13 bra 	$L__BB0_25;
	ld.global.u32 	%r257, [%rd6+160];
	xor.b32  	%r362, %r362, %r257;
	ld.global.u32 	%r258, [%rd6+164];
	xor.b32  	%r361, %r361, %r258;
	ld.global.u32 	%r259, [%rd6+168];
	xor.b32  	%r360, %r360, %r259;
	ld.global.u32 	%r260, [%rd6+172];
	xor.b32  	%r359, %r359, %r260;
	ld.global.u32 	%r261, [%rd6+176];
	xor.b32  	%r358, %r358, %r261;
$L__BB0_25:
	and.b32  	%r263, %r197, 512;
	setp.eq.s32 	%p14, %r263, 0;
	@%p14 bra 	$L__BB0_27;
	ld.global.u32 	%r264, [%rd6+180];
	xor.b32  	%r362, %r362, %r264;
	ld.global.u32 	%r265, [%rd6+184];
	xor.b32  	%r361, %r361, %r265;
	ld.global.u32 	%r266, [%rd6+188];
	xor.b32  	%r360, %r360, %r266;
	ld.global.u32 	%r267, [%rd6+192];
	xor.b32  	%r359, %r359, %r267;
	ld.global.u32 	%r268, [%rd6+196];
	xor.b32  	%r358, %r358, %r268;
$L__BB0_27:
	and.b32  	%r270, %r197, 1024;
	setp.eq.s32 	%p15, %r270, 0;
	@%p15 bra 	$L__BB0_29;
	ld.global.u32 	%r271, [%rd6+200];
	xor.b32  	%r362, %r362, %r271;
	ld.global.u32 	%r272, [%rd6+204];
	xor.b32  	%r361, %r361, %r272;
	ld.global.u32 	%r273, [%rd6+208];
	xor.b32  	%r360, %r360, %r273;
	ld.global.u32 	%r274, [%rd6+212];
	xor.b32  	%r359, %r359, %r274;
	ld.global.u32 	%r275, [%rd6+216];
	xor.b32  	%r358, %r358, %r275;
$L__BB0_29:
	and.b32  	%r277, %r197, 2048;
	setp.eq.s32 	%p16, %r277, 0;
	@%p16 bra 	$L__BB0_31;
	ld.global.u32 	%r278, [%rd6+220];
	xor.b32  	%r362, %r362, %r278;
	ld.global.u32 	%r279, [%rd6+224];
	xor.b32  	%r361, %r361, %r279;
	ld.global.u32 	%r280, [%rd6+228];
	xor.b32  	%r360, %r360, %r280;
	ld.global.u32 	%r281, [%rd6+232];
	xor.b32  	%r359, %r359, %r281;
	ld.global.u32 	%r282, [%rd6+236];
	xor.b32  	%r358, %r358, %r282;
$L__BB0_31:
	and.b32  	%r284, %r197, 4096;
	setp.eq.s32 	%p17, %r284, 0;
	@%p17 bra 	$L__BB0_33;
	ld.global.u32 	%r285, [%rd6+240];
	xor.b32  	%r362, %r362, %r285;
	ld.global.u32 	%r286, [%rd6+244];
	xor.b32  	%r361, %r361, %r286;
	ld.global.u32 	%r287, [%rd6+248];
	xor.b32  	%r360, %r360, %r287;
	ld.global.u32 	%r288, [%rd6+252];
	xor.b32  	%r359, %r359, %r288;
	ld.global.u32 	%r289, [%rd6+256];
	xor.b32  	%r358, %r358, %r289;
$L__BB0_33:
	and.b32  	%r291, %r197, 8192;
	setp.eq.s32 	%p18, %r291, 0;
	@%p18 bra 	$L__BB0_35;
	ld.global.u32 	%r292, [%rd6+260];
	xor.b32  	%r362, %r362, %r292;
	ld.global.u32 	%r293, [%rd6+264];
	xor.b32  	%r361, %r361, %r293;
	ld.global.u32 	%r294, [%rd6+268];
	xor.b32  	%r360, %r360, %r294;
	ld.global.u32 	%r295, [%rd6+272];
	xor.b32  	%r359, %r359, %r295;
	ld.global.u32 	%r296, [%rd6+276];
	xor.b32  	%r358, %r358, %r296;
$L__BB0_35:
	and.b32  	%r298, %r197, 16384;
	setp.eq.s32 	%p19, %r298, 0;
	@%p19 bra 	$L__BB0_37;
	ld.global.u32 	%r299, [%rd6+280];
	xor.b32  	%r362, %r362, %r299;
	ld.global.u32 	%r300, [%rd6+284];
	xor.b32  	%r361, %r361, %r300;
	ld.global.u32 	%r301, [%rd6+288];
	xor.b32  	%r360, %r360, %r301;
	ld.global.u32 	%r302, [%rd6+292];
	xor.b32  	%r359, %r359, %r302;
	ld.global.u32 	%r303, [%rd6+296];
	xor.b32  	%r358, %r358, %r303;
$L__BB0_37:
	and.b32  	%r305, %r197, 32768;
	setp.eq.s32 	%p20, %r305, 0;
	@%p20 bra 	$L__BB0_39;
	ld.global.u32 	%r306, [%rd6+300];
	xor.b32  	%r362, %r362, %r306;
	ld.global.u32 	%r307, [%rd6+304];
	xor.b32  	%r361, %r361, %r307;
	ld.global.u32 	%r308, [%rd6+308];
	xor.b32  	%r360, %r360, %r308;
	ld.global.u32 	%r309, [%rd6+312];
	xor.b32  	%r359, %r359, %r309;
	ld.global.u32 	%r310, [%rd6+316];
	xor.b32  	%r358, %r358, %r310;
$L__BB0_39:
	add.s32 	%r357, %r357, 16;
	setp.ne.s32 	%p21, %r357, 32;
	@%p21 bra 	$L__BB0_7;
	mad.lo.s32 	%r311, %r351, -31, %r12;
	add.s32 	%r351, %r311, 1;
	setp.ne.s32 	%p22, %r351, 5;
	@%p22 bra 	$L__BB0_6;
	st.global.u32 	[%rd2+4], %r362;
	st.global.u32 	[%rd2+8], %r361;
	st.global.u32 	[%rd2+12], %r360;
	st.global.u32 	[%rd2+16], %r359;
	st.global.u32 	[%rd2+20], %r358;
	add.s32 	%r345, %r345, 1;
	setp.lt.u32 	%p23, %r345, %r3;
	@%p23 bra 	$L__BB0_5;
$L__BB0_42:
	shr.u64 	%rd7, %rd26, 2;
	add.s32 	%r344, %r344, 1;
	setp.gt.u64 	%p24, %rd26, 3;
	mov.u64 	%rd26, %rd7;
	@%p24 bra 	$L__BB0_3;
$L__BB0_43:
	ld.param.u64 	%rd25, [_Z15initialize_dataPfS_ffffiP17curandStateXORWOW_param_0];
	mov.b32 	%r312, 0;
	st.global.v2.u32 	[%rd2+24], {%r312, %r312};
	st.global.u32 	[%rd2+32], %r312;
	mov.b64 	%rd18, 0;
	st.global.u64 	[%rd2+40], %rd18;
	cvt.rn.f32.s32 	%f9, %r1;
	fma.rn.f32 	%f10, %f8, %f9, %f7;
	cvta.to.global.u64 	%rd19, %rd25;
	shl.b64 	%rd20, %rd1, 2;
	add.s64 	%rd21, %rd19, %rd20;
	st.global.f32 	[%rd21], %f10;
	fma.rn.f32 	%f1, %f5, %f10, %f6;
	ld.global.u32 	%r313, [%rd2+24];
	setp.eq.s32 	%p25, %r313, 1;
	@%p25 bra 	$L__BB0_45;
	ld.global.v2.u32 	{%r314, %r315}, [%rd2];
	shr.u32 	%r316, %r315, 2;
	xor.b32  	%r317, %r316, %r315;
	ld.global.v2.u32 	{%r318, %r319}, [%rd2+8];
	ld.global.v2.u32 	{%r320, %r321}, [%rd2+16];
	shl.b32 	%r322, %r321, 4;
	shl.b32 	%r323, %r317, 1;
	xor.b32  	%r324, %r323, %r322;
	xor.b32  	%r325, %r324, %r317;
	xor.b32  	%r326, %r325, %r321;
	add.s32 	%r327, %r314, %r326;
	add.s32 	%r328, %r327, 362437;
	shr.u32 	%r329, %r318, 2;
	xor.b32  	%r330, %r329, %r318;
	st.global.v2.u32 	[%rd2+8], {%r320, %r321};
	shl.b32 	%r331, %r326, 4;
	shl.b32 	%r332, %r330, 1;
	xor.b32  	%r333, %r332, %r331;
	xor.b32  	%r334, %r333, %r330;
	xor.b32  	%r335, %r334, %r326;
	st.global.v2.u32 	[%rd2+16], {%r326, %r335};
	add.s32 	%r336, %r314, 724874;
	st.global.v2.u32 	[%rd2], {%r336, %r319};
	add.s32 	%r337, %r335, %r336;
	cvt.rn.f32.u32 	%f11, %r328;
	fma.rn.f32 	%f12, %f11, 0f2F800000, 0f2F000000;
	cvt.rn.f32.u32 	%f13, %r337;
	fma.rn.f32 	%f14, %f13, 0f30C90FDB, 0f30490FDB;
	setp.lt.f32 	%p26, %f12, 0f00800000;
	mul.f32 	%f15, %f12, 0f4B000000;
	selp.f32 	%f16, %f15, %f12, %p26;
	selp.f32 	%f17, 0fC1B80000, 0f00000000, %p26;
	mov.b32 	%r338, %f16;
	add.s32 	%r339, %r338, -1059760811;
	and.b32  	%r340, %r339, -8388608;
	sub.s32 	%r341, %r338, %r340;
	mov.b32 	%f18, %r341;
	cvt.rn.f32.s32 	%f19, %r340;
	fma.rn.f32 	%f20, %f19, 0f34000000, %f17;
	add.f32 	%f21, %f18, 0fBF800000;
	fma.rn.f32 	%f22, %f21, 0fBE055027, 0f3E1039F6;
	fma.rn.f32 	%f23, %f22, %f21, 0fBDF8CDCC;
	fma.rn.f32 	%f24, %f23, %f21, 0f3E0F2955;
	fma.rn.f32 	%f25, %f24, %f21, 0fBE2AD8B9;
	fma.rn.f32 	%f26, %f25, %f21, 0f3E4CED0B;
	fma.rn.f32 	%f27, %f26, %f21, 0fBE7FFF22;
	fma.rn.f32 	%f28, %f27, %f21, 0f3EAAAA78;
	fma.rn.f32 	%f29, %f28, %f21, 0fBF000000;
	mul.f32 	%f30, %f21, %f29;
	fma.rn.f32 	%f31, %f30, %f21, %f21;
	fma.rn.f32 	%f32, %f20, 0f3F317218, %f31;
	setp.gt.u32 	%p27, %r338, 2139095039;
	fma.rn.f32 	%f33, %f16, 0f7F800000, 0f7F800000;
	selp.f32 	%f34, %f33, %f32, %p27;
	setp.eq.f32 	%p28, %f16, 0f00000000;
	mul.f32 	%f35, %f34, 0fC0000000;
	selp.f32 	%f36, 0f7F800000, %f35, %p28;
	sqrt.rn.f32 	%f37, %f36;
	sin.approx.f32 	%f38, %f14;
	cos.approx.f32 	%f39, %f14;
	mul.f32 	%f42, %f37, %f38;
	mul.f32 	%f40, %f37, %f39;
	st.global.f32 	[%rd2+32], %f40;
	mov.b32 	%r342, 1;
	st.global.u32 	[%rd2+24], %r342;
	bra.uni 	$L__BB0_46;
$L__BB0_45:
	mov.b32 	%r343, 0;
	st.global.u32 	[%rd2+24], %r343;
	ld.global.f32 	%f42, [%rd2+32];
$L__BB0_46:
	fma.rn.f32 	%f41, %f42, 0f3DCCCCCD, %f1;
	cvta.to.global.u64 	%rd22, %rd9;
	add.s64 	%rd24, %rd22, %rd20;
	st.global.f32 	[%rd24], %f41;
$L__BB0_47:
	ret;

}
	// .globl	_Z12fused_kernelPfS_S_S_S_S_S_S_i
.visible .entry _Z12fused_kernelPfS_S_S_S_S_S_S_i(
	.param .u64 .ptr .align 1 _Z12fused_kernelPfS_S_S_S_S_S_S_i_param_0,
	.param .u64 .ptr .align 1 _Z12fused_kernelPfS_S_S_S_S_S_S_i_param_1,
	.param .u64 .ptr .align 1 _Z12fused_kernelPfS_S_S_S_S_S_S_i_param_2,
	.param .u64 .ptr .align 1 _Z12fused_kernelPfS_S_S_S_S_S_S_i_param_3,
	.param .u64 .ptr .align 1 _Z12fused_kernelPfS_S_S_S_S_S_S_i_param_4,
	.param .u64 .ptr .align 1 _Z12fused_kernelPfS_S_S_S_S_S_S_i_param_5,
	.param .u64 .ptr .align 1 _Z12fused_kernelPfS_S_S_S_S_S_S_i_param_6,
	.param .u64 .ptr .align 1 _Z12fused_kernelPfS_S_S_S_S_S_S_i_param_7,
	.param .u32 _Z12fused_kernelPfS_S_S_S_S_S_S_i_param_8
)
{
	.reg .pred 	%p<12>;
	.reg .b32 	%r<19>;
	.reg .b32 	%f<101>;
	.reg .b64 	%rd<22>;
	// demoted variable
	.shared .align 4 .b8 _ZZ12fused_kernelPfS_S_S_S_S_S_S_iE3s_X[1024];
	// demoted variable
	.shared .align 4 .b8 _ZZ12fused_kernelPfS_S_S_S_S_S_S_iE8s_y_true[1024];
	// demoted variable
	.shared .align 4 .b8 _ZZ12fused_kernelPfS_S_S_S_S_S_S_iE6s_loss[1024];
	// demoted variable
	.shared .align 4 .b8 _ZZ12fused_kernelPfS_S_S_S_S_S_S_iE8s_w_grad[1024];
	// demoted variable
	.shared .align 4 .b8 _ZZ12fused_kernelPfS_S_S_S_S_S_S_iE8s_b_grad[1024];
	ld.param.u64 	%rd1, [_Z12fused_kernelPfS_S_S_S_S_S_S_i_param_0];
	ld.param.u64 	%rd2, [_Z12fused_kernelPfS_S_S_S_S_S_S_i_param_1];
	ld.param.u64 	%rd3, [_Z12fused_kernelPfS_S_S_S_S_S_S_i_param_2];
	ld.param.u64 	%rd4, [_Z12fused_kernelPfS_S_S_S_S_S_S_i_param_3];
	ld.param.u64 	%rd5, [_Z12fused_kernelPfS_S_S_S_S_S_S_i_param_4];
	ld.param.u64 	%rd6, [_Z12fused_kernelPfS_S_S_S_S_S_S_i_param_5];
	ld.param.u64 	%rd7, [_Z12fused_kernelPfS_S_S_S_S_S_S_i_param_6];
	ld.param.u64 	%rd8, [_Z12fused_kernelPfS_S_S_S_S_S_S_i_param_7];
	ld.param.u32 	%r8, [_Z12fused_kernelPfS_S_S_S_S_S_S_i_param_8];
	mov.u32 	%r1, %tid.x;
	mov.u32 	%r9, %ctaid.x;
	mov.u32 	%r10, %ntid.x;
	mad.lo.s32 	%r2, %r9, %r10, %r1;
	setp.ge.s32 	%p1, %r2, %r8;
	shl.b32 	%r11, %r1, 2;
	mov.u32 	%r12, _ZZ12fused_kernelPfS_S_S_S_S_S_S_iE3s_X;
	add.s32 	%r3, %r12, %r11;
	mov.u32 	%r13, _ZZ12fused_kernelPfS_S_S_S_S_S_S_iE8s_y_true;
	add.s32 	%r4, %r13, %r11;
	@%p1 bra 	$L__BB1_2;
	cvta.to.global.u64 	%rd9, %rd1;
	cvta.to.global.u64 	%rd10, %rd2;
	mul.wide.s32 	%rd11, %r2, 4;
	add.s64 	%rd12, %rd9, %rd11;
	ld.global.f32 	%f7, [%rd12];
	st.shared.f32 	[%r3], %f7;
	add.s64 	%rd13, %rd10, %rd11;
	ld.global.f32 	%f8, [%rd13];
	st.shared.f32 	[%r4], %f8;
$L__BB1_2:
	setp.ge.s32 	%p2, %r2, %r8;
	bar.sync 	0;
	mov.f32 	%f98, 0f00000000;
	mov.f32 	%f99, %f98;
	mov.f32 	%f100, %f98;
	@%p2 bra 	$L__BB1_4;
	cvta.to.global.u64 	%rd14, %rd3;
	ld.global.f32 	%f10, [%rd14];
	ld.shared.f32 	%f11, [%r3];
	cvta.to.global.u64 	%rd15, %rd4;
	ld.global.f32 	%f12, [%rd15];
	fma.rn.f32 	%f13, %f10, %f11, %f12;
	cvta.to.global.u64 	%rd16, %rd5;
	mul.wide.s32 	%rd17, %r2, 4;
	add.s64 	%rd18, %rd16, %rd17;
	st.global.f32 	[%rd18], %f13;
	ld.shared.f32 	%f14, [%r4];
	sub.f32 	%f15, %f13, %f14;
	mul.f32 	%f16, %f15, %f15;
	shl.b32 	%r14, %r8, 1;
	cvt.rn.f32.s32 	%f17, %r14;
	div.rn.f32 	%f98, %f16, %f17;
	mul.f32 	%f18, %f15, %f11;
	cvt.rn.f32.s32 	%f19, %r8;
	div.rn.f32 	%f99, %f18, %f19;
	div.rn.f32 	%f100, %f15, %f19;
$L__BB1_4:
	mov.u32 	%r16, _ZZ12fused_kernelPfS_S_S_S_S_S_S_iE6s_loss;
	add.s32 	%r5, %r16, %r11;
	st.shared.f32 	[%r5], %f98;
	mov.u32 	%r17, _ZZ12fused_kernelPfS_S_S_S_S_S_S_iE8s_w_grad;
	add.s32 	%r6, %r17, %r11;
	st.shared.f32 	[%r6], %f99;
	mov.u32 	%r18, _ZZ12fused_kernelPfS_S_S_S_S_S_S_iE8s_b_grad;
	add.s32 	%r7, %r18, %r11;
	st.shared.f32 	[%r7], %f100;
	bar.sync 	0;
	setp.gt.u32 	%p3, %r1, 127;
	@%p3 bra 	$L__BB1_6;
	ld.shared.f32 	%f20, [%r5+512];
	ld.shared.f32 	%f21, [%r5];
	add.f32 	%f22, %f20, %f21;
	st.shared.f32 	[%r5], %f22;
	ld.shared.f32 	%f23, [%r6+512];
	ld.shared.f32 	%f24, [%r6];
	add.f32 	%f25, %f23, %f24;
	st.shared.f32 	[%r6], %f25;
	ld.shared.f32 	%f26, [%r7+512];
	ld.shared.f32 	%f27, [%r7];
	add.f32 	%f28, %f26, %f27;
	st.shared.f32 	[%r7], %f28;
$L__BB1_6:
	bar.sync 	0;
	setp.gt.u32 	%p4, %r1, 63;
	@%p4 bra 	$L__BB1_8;
	ld.shared.f32 	%f29, [%r5+256];
	ld.shared.f32 	%f30, [%r5];
	add.f32 	%f31, %f29, %f30;
	st.shared.f32 	[%r5], %f31;
	ld.shared.f32 	%f32, [%r6+256];
	ld.shared.f32 	%f33, [%r6];
	add.f32 	%f34, %f32, %f33;
	st.shared.f32 	[%r6], %f34;
	ld.shared.f32 	%f35, [%r7+256];
	ld.shared.f32 	%f36, [%r7];
	add.f32 	%f37, %f35, %f36;
	st.shared.f32 	[%r7], %f37;
$L__BB1_8:
	bar.sync 	0;
	setp.gt.u32 	%p5, %r1, 31;
	@%p5 bra 	$L__BB1_10;
	ld.shared.f32 	%f38, [%r5+128];
	ld.shared.f32 	%f39, [%r5];
	add.f32 	%f40, %f38, %f39;
	st.shared.f32 	[%r5], %f40;
	ld.shared.f32 	%f41, [%r6+128];
	ld.shared.f32 	%f42, [%r6];
	add.f32 	%f43, %f41, %f42;
	st.shared.f32 	[%r6], %f43;
	ld.shared.f32 	%f44, [%r7+128];
	ld.shared.f32 	%f45, [%r7];
	add.f32 	%f46, %f44, %f45;
	st.shared.f32 	[%r7], %f46;
$L__BB1_10:
	bar.sync 	0;
	setp.gt.u32 	%p6, %r1, 15;
	@%p6 bra 	$L__BB1_12;
	ld.shared.f32 	%f47, [%r5+64];
	ld.shared.f32 	%f48, [%r5];
	add.f32 	%f49, %f47, %f48;
	st.shared.f32 	[%r5], %f49;
	ld.shared.f32 	%f50, [%r6+64];
	ld.shared.f32 	%f51, [%r6];
	add.f32 	%f52, %f50, %f51;
	st.shared.f32 	[%r6], %f52;
	ld.shared.f32 	%f53, [%r7+64];
	ld.shared.f32 	%f54, [%r7];
	add.f32 	%f55, %f53, %f54;
	st.shared.f32 	[%r7], %f55;
$L__BB1_12:
	bar.sync 	0;
	setp.gt.u32 	%p7, %r1, 7;
	@%p7 bra 	$L__BB1_14;
	ld.shared.f32 	%f56, [%r5+32];
	ld.shared.f32 	%f57, [%r5];
	add.f32 	%f58, %f56, %f57;
	st.shared.f32 	[%r5], %f58;
	ld.shared.f32 	%f59, [%r6+32];
	ld.shared.f32 	%f60, [%r6];
	add.f32 	%f61, %f59, %f60;
	st.shared.f32 	[%r6], %f61;
	ld.shared.f32 	%f62, [%r7+32];
	ld.shared.f32 	%f63, [%r7];
	add.f32 	%f64, %f62, %f63;
	st.shared.f32 	[%r7], %f64;
$L__BB1_14:
	bar.sync 	0;
	setp.gt.u32 	%p8, %r1, 3;
	@%p8 bra 	$L__BB1_16;
	ld.shared.f32 	%f65, [%r5+16];
	ld.shared.f32 	%f66, [%r5];
	add.f32 	%f67, %f65, %f66;
	st.shared.f32 	[%r5], %f67;
	ld.shared.f32 	%f68, [%r6+16];
	ld.shared.f32 	%f69, [%r6];
	add.f32 	%f70, %f68, %f69;
	st.shared.f32 	[%r6], %f70;
	ld.shared.f32 	%f71, [%r7+16];
	ld.shared.f32 	%f72, [%r7];
	add.f32 	%f73, %f71, %f72;
	st.shared.f32 	[%r7], %f73;
$L__BB1_16:
	bar.sync 	0;
	setp.gt.u32 	%p9, %r1, 1;
	@%p9 bra 	$L__BB1_18;
	ld.shared.f32 	%f74, [%r5+8];
	ld.shared.f32 	%f75, [%r5];
	add.f32 	%f76, %f74, %f75;
	st.shared.f32 	[%r5], %f76;
	ld.shared.f32 	%f77, [%r6+8];
	ld.shared.f32 	%f78, [%r6];
	add.f32 	%f79, %f77, %f78;
	st.shared.f32 	[%r6], %f79;
	ld.shared.f32 	%f80, [%r7+8];
	ld.shared.f32 	%f81, [%r7];
	add.f32 	%f82, %f80, %f81;
	st.shared.f32 	[%r7], %f82;
$L__BB1_18:
	bar.sync 	0;
	setp.ne.s32 	%p10, %r1, 0;
	@%p10 bra 	$L__BB1_20;
	ld.shared.f32 	%f83, [_ZZ12fused_kernelPfS_S_S_S_S_S_S_iE6s_loss+4];
	ld.shared.f32 	%f84, [%r5];
	add.f32 	%f85, %f83, %f84;
	st.shared.f32 	[%r5], %f85;
	ld.shared.f32 	%f86, [_ZZ12fused_kernelPfS_S_S_S_S_S_S_iE8s_w_grad+4];
	ld.shared.f32 	%f87, [%r6];
	add.f32 	%f88, %f86, %f87;
	st.shared.f32 	[%r6], %f88;
	ld.shared.f32 	%f89, [_ZZ12fused_kernelPfS_S_S_S_S_S_S_iE8s_b_grad+4];
	ld.shared.f32 	%f90, [%r7];
	add.f32 	%f91, %f89, %f90;
	st.shared.f32 	[%r7], %f91;
$L__BB1_20:
	setp.ne.s32 	%p11, %r1, 0;
	bar.sync 	0;
	@%p11 bra 	$L__BB1_22;
	ld.shared.f32 	%f92, [_ZZ12fused_kernelPfS_S_S_S_S_S_S_iE6s_loss];
	cvta.to.global.u64 	%rd19, %rd6;
	atom.global.add.f32 	%f93, [%rd19], %f92;
	ld.shared.f32 	%f94, [_ZZ12fused_kernelPfS_S_S_S_S_S_S_iE8s_w_grad];
	cvta.to.global.u64 	%rd20, %rd7;
	atom.global.add.f32 	%f95, [%rd20], %f94;
	ld.shared.f32 	%f96, [_ZZ12fused_kernelPfS_S_S_S_S_S_S_iE8s_b_grad];
	cvta.to.global.u64 	%rd21, %rd8;
	atom.global.add.f32 	%f97, [%rd21], %f96;
$L__BB1_22:
	ret;

}
	// .globl	_Z14update_weightsPfS_S_S_f
.visible .entry _Z14update_weightsPfS_S_S_f(
	.param .u64 .ptr .align 1 _Z14update_weightsPfS_S_S_f_param_0,
	.param .u64 .ptr .align 1 _Z14update_weightsPfS_S_S_f_param_1,
	.param .u64 .ptr .align 1 _Z14update_weightsPfS_S_S_f_param_2,
	.param .u64 .ptr .align 1 _Z14update_weightsPfS_S_S_f_param_3,
	.param .f32 _Z14update_weightsPfS_S_S_f_param_4
)
{
	.reg .b32 	%f<10>;
	.reg .b64 	%rd<9>;

	ld.param.u64 	%rd1, [_Z14update_weightsPfS_S_S_f_param_0];
	ld.param.u64 	%rd2, [_Z14update_weightsPfS_S_S_f_param_1];
	ld.param.u64 	%rd3, [_Z14update_weightsPfS_S_S_f_param_2];
	ld.param.u64 	%rd4, [_Z14update_weightsPfS_S_S_f_param_3];
	ld.param.f32 	%f1, [_Z14update_weightsPfS_S_S_f_param_4];
	cvta.to.global.u64 	%rd5, %rd3;
	cvta.to.global.u64 	%rd6, %rd4;
	cvta.to.global.u64 	%rd7, %rd1;
	cvta.to.global.u64 	%rd8, %rd2;
	ld.global.f32 	%f2, [%rd8];
	mul.f32 	%f3, %f1, %f2;
	ld.global.f32 	%f4, [%rd7];
	sub.f32 	%f5, %f4, %f3;
	st.global.f32 	[%rd7], %f5;
	ld.global.f32 	%f6, [%rd6];
	mul.f32 	%f7, %f1, %f6;
	ld.global.f32 	%f8, [%rd5];
	sub.f32 	%f9, %f8, %f7;
	st.global.f32 	[%rd5], %f9;
	ret;

}


// ===== COMPILED SASS (sm_100) =====

	.target	sm_100

	.elftype	@"ET_EXEC"


//--------------------- .note.nv.tkinfo           --------------------------
	.section	.note.nv.tkinfo,"",@"SHT_NOTE"
	.sectionflags	@"SHF_NOTE_NV_TKINFO"
	.tkinfo
        /*0018*/ 	.word	0x00000002
        /*0030*/ 	.string	""
        /*0030*/ 	.string	"ptxas"
        /*0030*/ 	.string	"Cuda compilation tools, release 13.0, V13.0.88"
        /*0030*/ 	.string	"Build cuda_13.0.r13.0/compiler.36424714_0"
        /*0030*/ 	.string	"-arch sm_100 -m 64 "



//--------------------- .note.nv.cuinfo           --------------------------
	.section	.note.nv.cuinfo,"",@"SHT_NOTE"
	.sectionflags	@"SHF_NOTE_NV_CUINFO"
        /*0018*/ 	.short	0x0002
        /*001a*/ 	.short	0x0064
        /*001c*/ 	.short	0x0082
	.zero		2


//--------------------- .nv.info                  --------------------------
	.section	.nv.info,"",@"SHT_CUDA_INFO"
	.align	4


	//----- nvinfo : EIATTR_REGCOUNT
	.align		4
        /*0000*/ 	.byte	0x04, 0x2f
        /*0002*/ 	.short	(.L_10 - .L_9)
	.align		4
.L_9:
        /*0004*/ 	.word	index@(_Z15initialize_dataPfS_ffffiP17curandStateXORWOW)
        /*0008*/ 	.word	0x00000020


	//----- nvinfo : EIATTR_FRAME_SIZE
	.align		4
.L_10:
        /*000c*/ 	.byte	0x04, 0x11
        /*000e*/ 	.short	(.L_12 - .L_11)
	.align		4
.L_11:
        /*0010*/ 	.word	index@($__internal_1_$__cuda_sm20_sqrt_rn_f32_slowpath)
        /*0014*/ 	.word	0x00000000


	//----- nvinfo : EIATTR_FRAME_SIZE
	.align		4
.L_12:
        /*0018*/ 	.byte	0x04, 0x11
        /*001a*/ 	.short	(.L_14 - .L_13)
	.align		4
.L_13:
        /*001c*/ 	.word	index@(_Z15initialize_dataPfS_ffffiP17curandStateXORWOW)
        /*0020*/ 	.word	0x00000000


	//----- nvinfo : EIATTR_REGCOUNT
	.align		4
.L_14:
        /*0024*/ 	.byte	0x04, 0x2f
        /*0026*/ 	.short	(.L_16 - .L_15)
	.align		4
.L_15:
        /*0028*/ 	.word	index@(_Z12fused_kernelPfS_S_S_S_S_S_S_i)
        /*002c*/ 	.word	0x00000014


	//----- nvinfo : EIATTR_FRAME_SIZE
	.align		4
.L_16:
        /*0030*/ 	.byte	0x04, 0x11
        /*0032*/ 	.short	(.L_18 - .L_17)
	.align		4
.L_17:
        /*0034*/ 	.word	index@($__internal_0_$__cuda_sm3x_div_rn_noftz_f32_slowpath)
        /*0038*/ 	.word	0x00000000


	//----- nvinfo : EIATTR_FRAME_SIZE
	.align		4
.L_18:
        /*003c*/ 	.byte	0x04, 0x11
        /*003e*/ 	.short	(.L_20 - .L_19)
	.align		4
.L_19:
        /*0040*/ 	.word	index@(_Z12fused_kernelPfS_S_S_S_S_S_S_i)
        /*0044*/ 	.word	0x00000000


	//----- nvinfo : EIATTR_REGCOUNT
	.align		4
.L_20:
        /*0048*/ 	.byte	0x04, 0x2f
        /*004a*/ 	.short	(.L_22 - .L_21)
	.align		4
.L_21:
        /*004c*/ 	.word	index@(_Z14update_weightsPfS_S_S_f)
        /*0050*/ 	.word	0x00000010


	//----- nvinfo : EIATTR_FRAME_SIZE
	.align		4
.L_22:
        /*0054*/ 	.byte	0x04, 0x11
        /*0056*/ 	.short	(.L_24 - .L_23)
	.align		4
.L_23:
        /*0058*/ 	.word	index@(_Z14update_weightsPfS_S_S_f)
        /*005c*/ 	.word	0x00000000


	//----- nvinfo : EIATTR_MIN_STACK_SIZE
	.align		4
.L_24:
        /*0060*/ 	.byte	0x04, 0x12
        /*0062*/ 	.short	(.L_26 - .L_25)
	.align		4
.L_25:
        /*0064*/ 	.word	index@(_Z14update_weightsPfS_S_S_f)
        /*0068*/ 	.word	0x00000000


	//----- nvinfo : EIATTR_MIN_STACK_SIZE
	.align		4
.L_26:
        /*006c*/ 	.byte	0x04, 0x12
        /*006e*/ 	.short	(.L_28 - .L_27)
	.align		4
.L_27:
        /*0070*/ 	.word	index@(_Z12fused_kernelPfS_S_S_S_S_S_S_i)
        /*0074*/ 	.word	0x00000000


	//----- nvinfo : EIATTR_MIN_STACK_SIZE
	.align		4
.L_28:
        /*0078*/ 	.byte	0x04, 0x12
        /*007a*/ 	.short	(.L_30 - .L_29)
	.align		4
.L_29:
        /*007c*/ 	.word	index@(_Z15initialize_dataPfS_ffffiP17curandStateXORWOW)
        /*0080*/ 	.word	0x00000000
.L_30:


//--------------------- .nv.compat                --------------------------
	.section	.nv.compat,"",@"SHT_CUDA_COMPAT_INFO"
	.align	4
        /*0000*/ 	.byte	0x02, 0x09, 0x00, 0x00, 0x02, 0x02, 0x01, 0x00, 0x02, 0x05, 0x05, 0x00, 0x03, 0x07, 0x01, 0x01
        /*0010*/ 	.byte	0x02, 0x03, 0x00, 0x00, 0x02, 0x06, 0x01, 0x00, 0x04, 0x0b, 0x08, 0x00, 0x01, 0x00, 0x00, 0x00
        /*0020*/ 	.byte	0x00, 0x00, 0x00, 0x00


//--------------------- .nv.info._Z14update_weightsPfS_S_S_f --------------------------
	.section	.nv.info._Z14update_weightsPfS_S_S_f,"",@"SHT_CUDA_INFO"
	.sectionflags	@""
	.align	4


	//----- nvinfo : EIATTR_CUDA_API_VERSION
	.align		4
        /*0000*/ 	.byte	0x04, 0x37
        /*0002*/ 	.short	(.L_32 - .L_31)
.L_31:
        /*0004*/ 	.word	0x00000082


	//----- nvinfo : EIATTR_KPARAM_INFO
	.align		4
.L_32:
        /*0008*/ 	.byte	0x04, 0x17
        /*000a*/ 	.short	(.L_34 - .L_33)
.L_33:
        /*000c*/ 	.word	0x00000000
        /*0010*/ 	.short	0x0004
        /*0012*/ 	.short	0x0020
        /*0014*/ 	.byte	0x00, 0xf0, 0x11, 0x00


	//----- nvinfo : EIATTR_KPARAM_INFO
	.align		4
.L_34:
        /*0018*/ 	.byte	0x04, 0x17
        /*001a*/ 	.short	(.L_36 - .L_35)
.L_35:
        /*001c*/ 	.word	0x00000000
        /*0020*/ 	.short	0x0003
        /*0022*/ 	.short	0x0018
        /*0024*/ 	.byte	0x00, 0xf5, 0x21, 0x00


	//----- nvinfo : EIATTR_KPARAM_INFO
	.align		4
.L_36:
        /*0028*/ 	.byte	0x04, 0x17
        /*002a*/ 	.short	(.L_38 - .L_37)
.L_37:
        /*002c*/ 	.word	0x00000000
        /*0030*/ 	.short	0x0002
        /*0032*/ 	.short	0x0010
        /*0034*/ 	.byte	0x00, 0xf5, 0x21, 0x00


	//----- nvinfo : EIATTR_KPARAM_INFO
	.align		4
.L_38:
        /*0038*/ 	.byte	0x04, 0x17
        /*003a*/ 	.short	(.L_40 - .L_39)
.L_39:
        /*003c*/ 	.word	0x00000000
        /*0040*/ 	.short	0x0001
        /*0042*/ 	.short	0x0008
        /*0044*/ 	.byte	0x00, 0xf5, 0x21, 0x00


	//----- nvinfo : EIATTR_KPARAM_INFO
	.align		4
.L_40:
        /*0048*/ 	.byte	0x04, 0x17
        /*004a*/ 	.short	(.L_42 - .L_41)
.L_41:
        /*004c*/ 	.word	0x00000000
        /*0050*/ 	.short	0x0000
        /*0052*/ 	.short	0x0000
        /*0054*/ 	.byte	0x00, 0xf5, 0x21, 0x00


	//----- nvinfo : EIATTR_SPARSE_MMA_MASK
	.align		4
.L_42:
        /*0058*/ 	.byte	0x03, 0x50
        /*005a*/ 	.short	0x0000


	//----- nvinfo : EIATTR_MAXREG_COUNT
	.align		4
        /*005c*/ 	.byte	0x03, 0x1b
        /*005e*/ 	.short	0x00ff


	//----- nvinfo : EIATTR_MERCURY_ISA_VERSION
	.align		4
        /*0060*/ 	.byte	0x03, 0x5f
        /*0062*/ 	.short	0x0101


	//----- nvinfo : EIATTR_VRC_CTA_INIT_COUNT
	.align		4
        /*0064*/ 	.byte	0x02, 0x4a
	.zero		1
	.zero		1


	//----- nvinfo : EIATTR_EXIT_INSTR_OFFSETS
	.align		4
        /*0068*/ 	.byte	0x04, 0x1c
        /*006a*/ 	.short	(.L_44 - .L_43)


	//   ....[0]....
.L_43:
        /*006c*/ 	.word	0x000000f0


	//----- nvinfo : EIATTR_CBANK_PARAM_SIZE
	.align		4
.L_44:
        /*0070*/ 	.byte	0x03, 0x19
        /*0072*/ 	.short	0x0024


	//----- nvinfo : EIATTR_PARAM_CBANK
	.align		4
        /*0074*/ 	.byte	0x04, 0x0a
        /*0076*/ 	.short	(.L_46 - .L_45)
	.align		4
.L_45:
        /*0078*/ 	.word	index@(.nv.constant0._Z14update_weightsPfS_S_S_f)
        /*007c*/ 	.short	0x0380
        /*007e*/ 	.short	0x0024


	//----- nvinfo : EIATTR_SW_WAR
	.align		4
.L_46:
        /*0080*/ 	.byte	0x04, 0x36
        /*0082*/ 	.short	(.L_48 - .L_47)
.L_47:
        /*0084*/ 	.word	0x00000008
.L_48:


//--------------------- .nv.info._Z12fused_kernelPfS_S_S_S_S_S_S_i --------------------------
	.section	.nv.info._Z12fused_kernelPfS_S_S_S_S_S_S_i,"",@"SHT_CUDA_INFO"
	.sectionflags	@""
	.align	4


	//----- nvinfo : EIATTR_CUDA_API_VERSION
	.align		4
        /*0000*/ 	.byte	0x04, 0x37
        /*0002*/ 	.short	(.L_50 - .L_49)
.L_49:
        /*0004*/ 	.word	0x00000082


	//----- nvinfo : EIATTR_KPARAM_INFO
	.align		4
.L_50:
        /*0008*/ 	.byte	0x04, 0x17
        /*000a*/ 	.short	(.L_52 - .L_51)
.L_51:
        /*000c*/ 	.word	0x00000000
        /*0010*/ 	.short	0x0008
        /*0012*/ 	.short	0x0040
        /*0014*/ 	.byte	0x00, 0xf0, 0x11, 0x00


	//----- nvinfo : EIATTR_KPARAM_INFO
	.align		4
.L_52:
        /*0018*/ 	.byte	0x04, 0x17
        /*001a*/ 	.short	(.L_54 - .L_53)
.L_53:
        /*001c*/ 	.word	0x00000000
        /*0020*/ 	.short	0x0007
        /*0022*/ 	.short	0x0038
        /*0024*/ 	.byte	0x00, 0xf5, 0x21, 0x00


	//----- nvinfo : EIATTR_KPARAM_INFO
	.align		4
.L_54:
        /*0028*/ 	.byte	0x04, 0x17
        /*002a*/ 	.short	(.L_56 - .L_55)
.L_55:
        /*002c*/ 	.word	0x00000000
        /*0030*/ 	.short	0x0006
        /*0032*/ 	.short	0x0030
        /*0034*/ 	.byte	0x00, 0xf5, 0x21, 0x00


	//----- nvinfo : EIATTR_KPARAM_INFO
	.align		4
.L_56:
        /*0038*/ 	.byte	0x04, 0x17
        /*003a*/ 	.short	(.L_58 - .L_57)
.L_57:
        /*003c*/ 	.word	0x00000000
        /*0040*/ 	.short	0x0005
        /*0042*/ 	.short	0x0028
        /*0044*/ 	.byte	0x00, 0xf5, 0x21, 0x00


	//----- nvinfo : EIATTR_KPARAM_INFO
	.align		4
.L_58:
        /*0048*/ 	.byte	0x04, 0x17
        /*004a*/ 	.short	(.L_60 - .L_59)
.L_59:
        /*004c*/ 	.word	0x00000000
        /*0050*/ 	.short	0x0004
        /*0052*/ 	.short	0x0020
        /*0054*/ 	.byte	0x00, 0xf5, 0x21, 0x00


	//----- nvinfo : EIATTR_KPARAM_INFO
	.align		4
.L_60:
        /*0058*/ 	.byte	0x04, 0x17
        /*005a*/ 	.short	(.L_62 - .L_61)
.L_61:
        /*005c*/ 	.word	0x00000000
        /*0060*/ 	.short	0x0003
        /*0062*/ 	.short	0x0018
        /*0064*/ 	.byte	0x00, 0xf5, 0x21, 0x00


	//----- nvinfo : EIATTR_KPARAM_INFO
	.align		4
.L_62:
        /*0068*/ 	.byte	0x04, 0x17
        /*006a*/ 	.short	(.L_64 - .L_63)
.L_63:
        /*006c*/ 	.word	0x00000000
        /*0070*/ 	.short	0x0002
        /*0072*/ 	.short	0x0010
        /*0074*/ 	.byte	0x00, 0xf5, 0x21, 0x00


	//----- nvinfo : EIATTR_KPARAM_INFO
	.align		4
.L_64:
        /*0078*/ 	.byte	0x04, 0x17
        /*007a*/ 	.short	(.L_66 - .L_65)
.L_65:
        /*007c*/ 	.word	0x00000000
        /*0080*/ 	.short	0x0001
        /*0082*/ 	.short	0x0008
        /*0084*/ 	.byte	0x00, 0xf5, 0x21, 0x00


	//----- nvinfo : EIATTR_KPARAM_INFO
	.align		4
.L_66:
        /*0088*/ 	.byte	0x04, 0x17
        /*008a*/ 	.short	(.L_68 - .L_67)
.L_67:
        /*008c*/ 	.word	0x00000000
        /*0090*/ 	.short	0x0000
        /*0092*/ 	.short	0x0000
        /*0094*/ 	.byte	0x00, 0xf5, 0x21, 0x00


	//----- nvinfo : EIATTR_SPARSE_MMA_MASK
	.align		4
.L_68:
        /*0098*/ 	.byte	0x03, 0x50
        /*009a*/ 	.short	0x0000


	//----- nvinfo : EIATTR_MAXREG_COUNT
	.align		4
        /*009c*/ 	.byte	0x03, 0x1b
        /*009e*/ 	.short	0x00ff


	//----- nvinfo : EIATTR_NUM_BARRIERS
	.align		4
        /*00a0*/ 	.byte	0x02, 0x4c
        /*00a2*/ 	.byte	0x01
	.zero		1


	//----- nvinfo : EIATTR_MERCURY_ISA_VERSION
	.align		4
        /*00a4*/ 	.byte	0x03, 0x5f
        /*00a6*/ 	.short	0x0101


	//----- nvinfo : EIATTR_VRC_CTA_INIT_COUNT
	.align		4
        /*00a8*/ 	.byte	0x02, 0x4a
	.zero		1
	.zero		1


	//----- nvinfo : EIATTR_EXIT_INSTR_OFFSETS
	.align		4
        /*00ac*/ 	.byte	0x04, 0x1c
        /*00ae*/ 	.short	(.L_70 - .L_69)


	//   ....[0]....
.L_69:
        /*00b0*/ 	.word	0x00000f20


	//   ....[1]....
        /*00b4*/ 	.word	0x00000fd0


	//----- nvinfo : EIATTR_CRS_STACK_SIZE
	.align		4
.L_70:
        /*00b8*/ 	.byte	0x04, 0x1e
        /*00ba*/ 	.short	(.L_72 - .L_71)
.L_71:
        /*00bc*/ 	.word	0x00000000


	//----- nvinfo : EIATTR_CBANK_PARAM_SIZE
	.align		4
.L_72:
        /*00c0*/ 	.byte	0x03, 0x19
        /*00c2*/ 	.short	0x0044


	//----- nvinfo : EIATTR_PARAM_CBANK
	.align		4
        /*00c4*/ 	.byte	0x04, 0x0a
        /*00c6*/ 	.short	(.L_74 - .L_73)
	.align		4
.L_73:
        /*00c8*/ 	.word	index@(.nv.constant0._Z12fused_kernelPfS_S_S_S_S_S_S_i)
        /*00cc*/ 	.short	0x0380
        /*00ce*/ 	.short	0x0044


	//----- nvinfo : EIATTR_SW_WAR
	.align		4
.L_74:
        /*00d0*/ 	.byte	0x04, 0x36
        /*00d2*/ 	.short	(.L_76 - .L_75)
.L_75:
        /*00d4*/ 	.word	0x00000008
.L_76:


//--------------------- .nv.info._Z15initialize_dataPfS_ffffiP17curandStateXORWOW --------------------------
	.section	.nv.info._Z15initialize_dataPfS_ffffiP17curandStateXORWOW,"",@"SHT_CUDA_INFO"
	.sectionflags	@""
	.align	4


	//----- nvinfo : EIATTR_CUDA_API_VERSION
	.align		4
        /*0000*/ 	.byte	0x04, 0x37
        /*0002*/ 	.short	(.L_78 - .L_77)
.L_77:
        /*0004*/ 	.word	0x00000082


	//----- nvinfo : EIATTR_KPARAM_INFO
	.align		4
.L_78:
        /*0008*/ 	.byte	0x04, 0x17
        /*000a*/ 	.short	(.L_80 - .L_79)
.L_79:
        /*000c*/ 	.word	0x00000000
        /*0010*/ 	.short	0x0007
        /*0012*/ 	.short	0x0028
        /*0014*/ 	.byte	0x00, 0xf5, 0x21, 0x00


	//----- nvinfo : EIATTR_KPARAM_INFO
	.align		4
.L_80:
        /*0018*/ 	.byte	0x04, 0x17
        /*001a*/ 	.short	(.L_82 - .L_81)
.L_81:
        /*001c*/ 	.word	0x00000000
        /*0020*/ 	.short	0x0006
        /*0022*/ 	.short	0x0020
        /*0024*/ 	.byte	0x00, 0xf0, 0x11, 0x00


	//----- nvinfo : EIATTR_KPARAM_INFO
	.align		4
.L_82:
        /*0028*/ 	.byte	0x04, 0x17
        /*002a*/ 	.short	(.L_84 - .L_83)
.L_83:
        /*002c*/ 	.word	0x00000000
        /*0030*/ 	.short	0x0005
        /*0032*/ 	.short	0x001c
        /*0034*/ 	.byte	0x00, 0xf0, 0x11, 0x00


	//----- nvinfo : EIATTR_KPARAM_INFO
	.align		4
.L_84:
        /*0038*/ 	.byte	0x04, 0x17
        /*003a*/ 	.short	(.L_86 - .L_85)
.L_85:
        /*003c*/ 	.word	0x00000000
        /*0040*/ 	.short	0x0004
        /*0042*/ 	.short	0x0018
        /*0044*/ 	.byte	0x00, 0xf0, 0x11, 0x00


	//----- nvinfo : EIATTR_KPARAM_INFO
	.align		4
.L_86:
        /*0048*/ 	.byte	0x04, 0x17
        /*004a*/ 	.short	(.L_88 - .L_87)
.L_87:
        /*004c*/ 	.word	0x00000000
        /*0050*/ 	.short	0x0003
        /*0052*/ 	.short	0x0014
        /*0054*/ 	.byte	0x00, 0xf0, 0x11, 0x00


	//----- nvinfo : EIATTR_KPARAM_INFO
	.align		4
.L_88:
        /*0058*/ 	.byte	0x04, 0x17
        /*005a*/ 	.short	(.L_90 - .L_89)
.L_89:
        /*005c*/ 	.word	0x00000000
        /*0060*/ 	.short	0x0002
        /*0062*/ 	.short	0x0010
        /*0064*/ 	.byte	0x00, 0xf0, 0x11, 0x00


	//----- nvinfo : EIATTR_KPARAM_INFO
	.align		4
.L_90:
        /*0068*/ 	.byte	0x04, 0x17
        /*006a*/ 	.short	(.L_92 - .L_91)
.L_91:
        /*006c*/ 	.word	0x00000000
        /*0070*/ 	.short	0x0001
        /*0072*/ 	.short	0x0008
        /*0074*/ 	.byte	0x00, 0xf5, 0x21, 0x00


	//----- nvinfo : EIATTR_KPARAM_INFO
	.align		4
.L_92:
        /*0078*/ 	.byte	0x04, 0x17
        /*007a*/ 	.short	(.L_94 - .L_93)
.L_93:
        /*007c*/ 	.word	0x00000000
        /*0080*/ 	.short	0x0000
        /*0082*/ 	.short	0x0000
        /*0084*/ 	.byte	0x00, 0xf5, 0x21, 0x00


	//----- nvinfo : EIATTR_SPARSE_MMA_MASK
	.align		4
.L_94:
        /*0088*/ 	.byte	0x03, 0x50
        /*008a*/ 	.short	0x0000


	//----- nvinfo : EIATTR_MAXREG_COUNT
	.align		4
        /*008c*/ 	.byte	0x03, 0x1b
        /*008e*/ 	.short	0x00ff


	//----- nvinfo : EIATTR_MERCURY_ISA_VERSION
	.align		4
        /*0090*/ 	.byte	0x03, 0x5f
        /*0092*/ 	.short	0x0101


	//----- nvinfo : EIATTR_VRC_CTA_INIT_COUNT
	.align		4
        /*0094*/ 	.byte	0x02, 0x4a
	.zero		1
	.zero		1


	//----- nvinfo : EIATTR_EXIT_INSTR_OFFSETS
	.align		4
        /*0098*/ 	.byte	0x04, 0x1c
        /*009a*/ 	.short	(.L_96 - .L_95)


	//   ....[0]....
.L_95:
        /*009c*/ 	.word	0x00000070


	//   ....[1]....
        /*00a0*/ 	.word	0x00001500


	//----- nvinfo : EIATTR_CRS_STACK_SIZE
	.align		4
.L_96:
        /*00a4*/ 	.byte	0x04, 0x1e
        /*00a6*/ 	.short	(.L_98 - .L_97)
.L_97:
        /*00a8*/ 	.word	0x00000000


	//----- nvinfo : EIATTR_CBANK_PARAM_SIZE
	.align		4
.L_98:
        /*00ac*/ 	.byte	0x03, 0x19
        /*00ae*/ 	.short	0x0030


	//----- nvinfo : EIATTR_PARAM_CBANK
	.align		4
        /*00b0*/ 	.byte	0x04, 0x0a
        /*00b2*/ 	.short	(.L_100 - .L_99)
	.align		4
.L_99:
        /*00b4*/ 	.word	index@(.nv.constant0._Z15initialize_dataPfS_ffffiP17curandStateXORWOW)
        /*00b8*/ 	.short	0x0380
        /*00ba*/ 	.short	0x0030


	//----- nvinfo : EIATTR_SW_WAR
	.align		4
.L_100:
        /*00bc*/ 	.byte	0x04, 0x36
        /*00be*/ 	.short	(.L_102 - .L_101)
.L_101:
        /*00c0*/ 	.word	0x00000008
.L_102:


//--------------------- .nv.callgraph             --------------------------
	.section	.nv.callgraph,"",@"SHT_CUDA_CALLGRAPH"
	.align	4
	.sectionentsize	8
	.align		4
        /*0000*/ 	.word	0x00000000
	.align		4
        /*0004*/ 	.word	0xffffffff
	.align		4
        /*0008*/ 	.word	0x00000000
	.align		4
        /*000c*/ 	.word	0xfffffffe
	.align		4
        /*0010*/ 	.word	0x00000000
	.align		4
        /*0014*/ 	.word	0xfffffffd
	.align		4
        /*0018*/ 	.word	0x00000000
	.align		4
        /*001c*/ 	.word	0xfffffffc


//--------------------- .nv.constant4             --------------------------
	.section	.nv.constant4,"a",@progbits
	.align	8
	.align		8
.nv.constant4:
        /*0000*/ 	.dword	precalc_xorwow_matrix
	.align		8
        /*0008*/ 	.dword	precalc_xorwow_offset_matrix
	.align		8
        /*0010*/ 	.dword	mrg32k3aM1
	.align		8
        /*0018*/ 	.dword	mrg32k3aM2
	.align		8
        /*0020*/ 	.dword	mrg32k3aM1SubSeq
	.align		8
        /*0028*/ 	.dword	mrg32k3aM2SubSeq
	.align		8
        /*0030*/ 	.dword	mrg32k3aM1Seq
	.align		8
        /*0038*/ 	.dword	mrg32k3aM2Seq


//--------------------- .nv.constant3             --------------------------
	.section	.nv.constant3,"a",@progbits
	.align	8
.nv.constant3:
	.type		__cr_lgamma_table,@object
	.size		__cr_lgamma_table,(.L_8 - __cr_lgamma_table)
__cr_lgamma_table:
        /*0000*/ 	.byte	0x00, 0x00, 0x00, 0x00, 0x00, 0x00, 0x00, 0x00, 0x00, 0x00, 0x00, 0x00, 0x00, 0x00, 0x00, 0x00
        /*0010*/ 	.byte	0xef, 0x39, 0xfa, 0xfe, 0x42, 0x2e, 0xe6, 0x3f, 0x02, 0x20, 0x2a, 0xfa, 0x0b, 0xab, 0xfc, 0x3f
        /*0020*/ 	.byte	0xf9, 0x2c, 0x92, 0x7c, 0xa7, 0x6c, 0x09, 0x40, 0xc9, 0x79, 0x44, 0x3c, 0x64, 0x26, 0x13, 0x40
        /*0030*/ 	.byte	0xca, 0x01, 0xcf, 0x3a, 0x27, 0x51, 0x1a, 0x40, 0x30, 0xcc, 0x2d, 0xf3, 0xe1, 0x0c, 0x21, 0x40
        /*0040*/ 	.byte	0x0d, 0xb7, 0xfc, 0x82, 0x8e, 0x35, 0x25, 0x40
.L_8:


//--------------------- .text._Z14update_weightsPfS_S_S_f --------------------------
	.section	.text._Z14update_weightsPfS_S_S_f,"ax",@progbits
	.align	128
        .global         _Z14update_weightsPfS_S_S_f
        .type           _Z14update_weightsPfS_S_S_f,@function
        .size           _Z14update_weightsPfS_S_S_f,(.L_x_54 - _Z14update_weightsPfS_S_S_f)
        .other          _Z14update_weightsPfS_S_S_f,@"STO_CUDA_ENTRY STV_DEFAULT"
_Z14update_weightsPfS_S_S_f:
.text._Z14update_weightsPfS_S_S_f:
[----:B------:R-:W-:Y:S08]  /*0000*/  LDC R1, c[0x0][0x37c] ;  /* 0x0000df00ff017b82 */ /* 0x000ff00000000800 */
[----:B------:R-:W0:Y:S01]  /*0010*/  LDC.64 R2, c[0x0][0x388] ;  /* 0x0000e200ff027b82 */ /* 0x000e220000000a00 */
[----:B------:R-:W0:Y:S01]  /*0020*/  LDCU.64 UR4, c[0x0][0x358] ;  /* 0x00006b00ff0477ac */ /* 0x000e220008000a00 */
[----:B------:R-:W1:Y:S06]  /*0030*/  LDCU UR6, c[0x0][0x3a0] ;  /* 0x00007400ff0677ac */ /* 0x000e6c0008000800 */
[----:B------:R-:W2:Y:S01]  /*0040*/  LDC.64 R4, c[0x0][0x380] ;  /* 0x0000e000ff047b82 */ /* 0x000ea20000000a00 */
[----:B0-----:R-:W1:Y:S04]  /*0050*/  LDG.E R2, desc[UR4][R2.64] ;  /* 0x0000000402027981 */ /* 0x001e68000c1e1900 */
[----:B--2---:R-:W1:Y:S03]  /*0060*/  LDG.E R11, desc[UR4][R4.64] ;  /* 0x00000004040b7981 */ /* 0x004e66000c1e1900 */
[----:B------:R-:W0:Y:S08]  /*0070*/  LDC.64 R6, c[0x0][0x398] ;  /* 0x0000e600ff067b82 */ /* 0x000e300000000a00 */
[----:B------:R-:W2:Y:S01]  /*0080*/  LDC.64 R8, c[0x0][0x390] ;  /* 0x0000e400ff087b82 */ /* 0x000ea20000000a00 */
[----:B-1----:R-:W-:-:S05]  /*0090*/  FFMA R11, -R2, UR6, R11 ;  /* 0x00000006020b7c23 */ /* 0x002fca000800010b */
[----:B------:R-:W-:Y:S04]  /*00a0*/  STG.E desc[UR4][R4.64], R11 ;  /* 0x0000000b04007986 */ /* 0x000fe8000c101904 */
[----:B0-----:R-:W3:Y:S04]  /*00b0*/  LDG.E R6, desc[UR4][R6.64] ;  /* 0x0000000406067981 */ /* 0x001ee8000c1e1900 */
[----:B--2---:R-:W3:Y:S02]  /*00c0*/  LDG.E R13, desc[UR4][R8.64] ;  /* 0x00000004080d7981 */ /* 0x004ee4000c1e1900 */
[----:B---3--:R-:W-:-:S05]  /*00d0*/  FFMA R13, -R6, UR6, R13 ;  /* 0x00000006060d7c23 */ /* 0x008fca000800010d */
[----:B------:R-:W-:Y:S01]  /*00e0*/  STG.E desc[UR4][R8.64], R13 ;  /* 0x0000000d08007986 */ /* 0x000fe2000c101904 */
[----:B------:R-:W-:Y:S05]  /*00f0*/  EXIT ;  /* 0x000000000000794d */ /* 0x000fea0003800000 */
.L_x_0:
[----:B------:R-:W-:-:S00]  /*0100*/  BRA `(.L_x_0) ;  /* 0xfffffffc00fc7947 */ /* 0x000fc0000383ffff */
[----:B------:R-:W-:-:S00]  /*0110*/  NOP ;  /* 0x0000000000007918 */ /* 0x000fc00000000000 */
        /* <DEDUP_REMOVED lines=14> */
.L_x_54:


//--------------------- .text._Z12fused_kernelPfS_S_S_S_S_S_S_i --------------------------
	.section	.text._Z12fused_kernelPfS_S_S_S_S_S_S_i,"ax",@progbits
	.align	128
        .global         _Z12fused_kernelPfS_S_S_S_S_S_S_i
        .type           _Z12fused_kernelPfS_S_S_S_S_S_S_i,@function
        .size           _Z12fused_kernelPfS_S_S_S_S_S_S_i,(.L_x_52 - _Z12fused_kernelPfS_S_S_S_S_S_S_i)
        .other          _Z12fused_kernelPfS_S_S_S_S_S_S_i,@"STO_CUDA_ENTRY STV_DEFAULT"
_Z12fused_kernelPfS_S_S_S_S_S_S_i:
.text._Z12fused_kernelPfS_S_S_S_S_S_S_i:
[----:B------:R-:W-:Y:S01]  /*0000*/  LDC R1, c[0x0][0x37c] ;  /* 0x0000df00ff017b82 */ /* 0x000fe20000000800 */
[----:B------:R-:W0:Y:S07]  /*0010*/  S2R R4, SR_TID.X ;  /* 0x0000000000047919 */ /* 0x000e2e0000002100 */
[----:B------:R-:W0:Y:S01]  /*0020*/  S2UR UR4, SR_CTAID.X ;  /* 0x00000000000479c3 */ /* 0x000e220000002500 */
[----:B------:R-:W1:Y:S01]  /*0030*/  LDCU UR7, c[0x0][0x3c0] ;  /* 0x00007800ff0777ac */ /* 0x000e620008000800 */
[----:B------:R-:W2:Y:S06]  /*0040*/  LDCU.64 UR8, c[0x0][0x358] ;  /* 0x00006b00ff0877ac */ /* 0x000eac0008000a00 */
[----:B------:R-:W0:Y:S08]  /*0050*/  LDC R5, c[0x0][0x360] ;  /* 0x0000d800ff057b82 */ /* 0x000e300000000800 */
[----:B------:R-:W3:Y:S08]  /*0060*/  LDC.64 R2, c[0x0][0x380] ;  /* 0x0000e000ff027b82 */ /* 0x000ef00000000a00 */
[----:B------:R-:W4:Y:S01]  /*0070*/  LDC.64 R6, c[0x0][0x388] ;  /* 0x0000e200ff067b82 */ /* 0x000f220000000a00 */
[----:B0-----:R-:W-:-:S05]  /*0080*/  IMAD R0, R5, UR4, R4 ;  /* 0x0000000405007c24 */ /* 0x001fca000f8e0204 */
[----:B-1----:R-:W-:-:S13]  /*0090*/  ISETP.GE.AND P0, PT, R0, UR7, PT ;  /* 0x0000000700007c0c */ /* 0x002fda000bf06270 */
[----:B---3--:R-:W-:-:S04]  /*00a0*/  @!P0 IMAD.WIDE R2, R0, 0x4, R2 ;  /* 0x0000000400028825 */ /* 0x008fc800078e0202 */
[----:B----4-:R-:W-:Y:S02]  /*00b0*/  @!P0 IMAD.WIDE R6, R0, 0x4, R6 ;  /* 0x0000000400068825 */ /* 0x010fe400078e0206 */
[----:B--2---:R-:W2:Y:S04]  /*00c0*/  @!P0 LDG.E R3, desc[UR8][R2.64] ;  /* 0x0000000802038981 */ /* 0x004ea8000c1e1900 */
[----:B------:R0:W3:Y:S01]  /*00d0*/  @!P0 LDG.E R6, desc[UR8][R6.64] ;  /* 0x0000000806068981 */ /* 0x0000e2000c1e1900 */
[----:B------:R-:W1:Y:S01]  /*00e0*/  S2UR UR6, SR_CgaCtaId ;  /* 0x00000000000679c3 */ /* 0x000e620000008800 */
[----:B------:R-:W-:Y:S01]  /*00f0*/  UMOV UR4, 0x400 ;  /* 0x0000040000047882 */ /* 0x000fe20000000000 */
[----:B------:R-:W-:Y:S01]  /*0100*/  BSSY.RECONVERGENT B0, `(.L_x_1) ;  /* 0x0000047000007945 */ /* 0x000fe20003800200 */
[----:B------:R-:W-:Y:S01]  /*0110*/  UIADD3 UR5, UPT, UPT, UR4, 0x400, URZ ;  /* 0x0000040004057890 */ /* 0x000fe2000fffe0ff */
[----:B------:R-:W-:-:S02]  /*0120*/  HFMA2 R8, -RZ, RZ, 0, 0 ;  /* 0x00000000ff087431 */ /* 0x000fc400000001ff */
[----:B------:R-:W-:Y:S02]  /*0130*/  IMAD.MOV.U32 R5, RZ, RZ, RZ ;  /* 0x000000ffff057224 */ /* 0x000fe400078e00ff */
[----:B0-----:R-:W-:Y:S01]  /*0140*/  IMAD.MOV.U32 R7, RZ, RZ, RZ ;  /* 0x000000ffff077224 */ /* 0x001fe200078e00ff */
[----:B-1----:R-:W-:Y:S02]  /*0150*/  ULEA UR4, UR6, UR4, 0x18 ;  /* 0x0000000406047291 */ /* 0x002fe4000f8ec0ff */
[----:B------:R-:W-:-:S04]  /*0160*/  ULEA UR5, UR6, UR5, 0x18 ;  /* 0x0000000506057291 */ /* 0x000fc8000f8ec0ff */
[C---:B------:R-:W-:Y:S02]  /*0170*/  LEA R10, R4.reuse, UR4, 0x2 ;  /* 0x00000004040a7c11 */ /* 0x040fe4000f8e10ff */
[----:B------:R-:W-:-:S03]  /*0180*/  LEA R11, R4, UR5, 0x2 ;  /* 0x00000005040b7c11 */ /* 0x000fc6000f8e10ff */
[----:B--2---:R0:W-:Y:S04]  /*0190*/  @!P0 STS [R10], R3 ;  /* 0x000000030a008388 */ /* 0x0041e80000000800 */
[----:B---3--:R0:W-:Y:S01]  /*01a0*/  @!P0 STS [R11], R6 ;  /* 0x000000060b008388 */ /* 0x0081e20000000800 */
[----:B------:R-:W-:Y:S06]  /*01b0*/  BAR.SYNC.DEFER_BLOCKING 0x0 ;  /* 0x0000000000007b1d */ /* 0x000fec0000010000 */
[----:B------:R-:W-:Y:S05]  /*01c0*/  @P0 BRA `(.L_x_2) ;  /* 0x0000000000e80947 */ /* 0x000fea0003800000 */
[----:B0-----:R-:W0:Y:S01]  /*01d0*/  LDC.64 R2, c[0x0][0x390] ;  /* 0x0000e400ff027b82 */ /* 0x001e220000000a00 */
[----:B------:R-:W1:Y:S04]  /*01e0*/  LDS R5, [R10] ;  /* 0x000000000a057984 */ /* 0x000e680000000800 */
[----:B------:R-:W2:Y:S03]  /*01f0*/  LDS R12, [R11] ;  /* 0x000000000b0c7984 */ /* 0x000ea60000000800 */
[----:B------:R-:W3:Y:S08]  /*0200*/  LDC.64 R6, c[0x0][0x398] ;  /* 0x0000e600ff067b82 */ /* 0x000ef00000000a00 */
[----:B------:R-:W4:Y:S01]  /*0210*/  LDC.64 R8, c[0x0][0x3a0] ;  /* 0x0000e800ff087b82 */ /* 0x000f220000000a00 */
[----:B0-----:R0:W1:Y:S04]  /*0220*/  LDG.E R2, desc[UR8][R2.64] ;  /* 0x0000000802027981 */ /* 0x001068000c1e1900 */
[----:B---3--:R-:W1:Y:S01]  /*0230*/  LDG.E R7, desc[UR8][R6.64] ;  /* 0x0000000806077981 */ /* 0x008e62000c1e1900 */
[----:B------:R-:W-:Y:S01]  /*0240*/  USHF.L.U32 UR4, UR7, 0x1, URZ ;  /* 0x0000000107047899 */ /* 0x000fe200080006ff */
[----:B------:R-:W-:Y:S05]  /*0250*/  BSSY.RECONVERGENT B1, `(.L_x_3) ;  /* 0x0000012000017945 */ /* 0x000fea0003800200 */
[----:B0-----:R-:W-:Y:S01]  /*0260*/  I2FP.F32.S32 R3, UR4 ;  /* 0x0000000400037c45 */ /* 0x001fe20008201400 */
[----:B----4-:R-:W-:-:S03]  /*0270*/  IMAD.WIDE R8, R0, 0x4, R8 ;  /* 0x0000000400087825 */ /* 0x010fc600078e0208 */
[----:B------:R-:W0:Y:S01]  /*0280*/  MUFU.RCP R14, R3 ;  /* 0x00000003000e7308 */ /* 0x000e220000001000 */
[----:B-1----:R-:W-:Y:S01]  /*0290*/  FFMA R13, R2, R5, R7 ;  /* 0x00000005020d7223 */ /* 0x002fe20000000007 */
[----:B0-----:R-:W-:-:S03]  /*02a0*/  FFMA R7, -R3, R14, 1 ;  /* 0x3f80000003077423 */ /* 0x001fc6000000010e */
[----:B--2---:R-:W-:Y:S01]  /*02b0*/  FADD R0, R13, -R12 ;  /* 0x8000000c0d007221 */ /* 0x004fe20000000000 */
[----:B------:R0:W-:Y:S01]  /*02c0*/  STG.E desc[UR8][R8.64], R13 ;  /* 0x0000000d08007986 */ /* 0x0001e2000c101908 */
[----:B------:R-:W-:Y:S02]  /*02d0*/  FFMA R7, R14, R7, R14 ;  /* 0x000000070e077223 */ /* 0x000fe4000000000e */
[----:B------:R-:W-:-:S04]  /*02e0*/  FMUL R2, R0, R0 ;  /* 0x0000000000027220 */ /* 0x000fc80000400000 */
[----:B------:R-:W1:Y:S01]  /*02f0*/  FCHK P0, R2, R3 ;  /* 0x0000000302007302 */ /* 0x000e620000000000 */
[----:B------:R-:W-:-:S04]  /*0300*/  FFMA R6, R2, R7, RZ ;  /* 0x0000000702067223 */ /* 0x000fc800000000ff */
[----:B------:R-:W-:-:S04]  /*0310*/  FFMA R10, -R3, R6, R2 ;  /* 0x00000006030a7223 */ /* 0x000fc80000000102 */
[----:B------:R-:W-:Y:S01]  /*0320*/  FFMA R6, R7, R10, R6 ;  /* 0x0000000a07067223 */ /* 0x000fe20000000006 */
[----:B01----:R-:W-:Y:S06]  /*0330*/  @!P0 BRA `(.L_x_4) ;  /* 0x00000000000c8947 */ /* 0x003fec0003800000 */
[----:B------:R-:W-:-:S07]  /*0340*/  MOV R6, 0x360 ;  /* 0x0000036000067802 */ /* 0x000fce0000000f00 */
[----:B------:R-:W-:Y:S05]  /*0350*/  CALL.REL.NOINC `($__internal_0_$__cuda_sm3x_div_rn_noftz_f32_slowpath) ;  /* 0x0000000c00207944 */ /* 0x000fea0003c00000 */
[----:B------:R-:W-:-:S07]  /*0360*/  IMAD.MOV.U32 R6, RZ, RZ, R2 ;  /* 0x000000ffff067224 */ /* 0x000fce00078e0002 */
.L_x_4:
[----:B------:R-:W-:Y:S05]  /*0370*/  BSYNC.RECONVERGENT B1 ;  /* 0x0000000000017941 */ /* 0x000fea0003800200 */
.L_x_3:
[----:B------:R-:W0:Y:S01]  /*0380*/  LDCU UR4, c[0x0][0x3c0] ;  /* 0x00007800ff0477ac */ /* 0x000e220008000800 */
[----:B------:R-:W-:Y:S01]  /*0390*/  FMUL R2, R5, R0 ;  /* 0x0000000005027220 */ /* 0x000fe20000400000 */
[----:B------:R-:W-:Y:S01]  /*03a0*/  BSSY.RECONVERGENT B1, `(.L_x_5) ;  /* 0x000000e000017945 */ /* 0x000fe20003800200 */
[----:B------:R-:W-:Y:S01]  /*03b0*/  IMAD.MOV.U32 R5, RZ, RZ, R6 ;  /* 0x000000ffff057224 */ /* 0x000fe200078e0006 */
[----:B0-----:R-:W-:-:S04]  /*03c0*/  I2FP.F32.S32 R3, UR4 ;  /* 0x0000000400037c45 */ /* 0x001fc80008201400 */
[----:B------:R-:W0:Y:S08]  /*03d0*/  MUFU.RCP R8, R3 ;  /* 0x0000000300087308 */ /* 0x000e300000001000 */
[----:B------:R-:W1:Y:S01]  /*03e0*/  FCHK P0, R2, R3 ;  /* 0x0000000302007302 */ /* 0x000e620000000000 */
[----:B0-----:R-:W-:-:S04]  /*03f0*/  FFMA R7, -R3, R8, 1 ;  /* 0x3f80000003077423 */ /* 0x001fc80000000108 */
[----:B------:R-:W-:-:S04]  /*0400*/  FFMA R7, R8, R7, R8 ;  /* 0x0000000708077223 */ /* 0x000fc80000000008 */
[----:B------:R-:W-:-:S04]  /*0410*/  FFMA R8, R2, R7, RZ ;  /* 0x0000000702087223 */ /* 0x000fc800000000ff */
[----:B------:R-:W-:-:S04]  /*0420*/  FFMA R9, -R3, R8, R2 ;  /* 0x0000000803097223 */ /* 0x000fc80000000102 */
[----:B------:R-:W-:Y:S01]  /*0430*/  FFMA R7, R7, R9, R8 ;  /* 0x0000000907077223 */ /* 0x000fe20000000008 */
[----:B-1----:R-:W-:Y:S06]  /*0440*/  @!P0 BRA `(.L_x_6) ;  /* 0x00000000000c8947 */ /* 0x002fec0003800000 */
[----:B------:R-:W-:-:S07]  /*0450*/  MOV R6, 0x470 ;  /* 0x0000047000067802 */ /* 0x000fce0000000f00 */
[----:B------:R-:W-:Y:S05]  /*0460*/  CALL.REL.NOINC `($__internal_0_$__cuda_sm3x_div_rn_noftz_f32_slowpath) ;  /* 0x0000000800dc7944 */ /* 0x000fea0003c00000 */
[----:B------:R-:W-:-:S07]  /*0470*/  MOV R7, R2 ;  /* 0x0000000200077202 */ /* 0x000fce0000000f00 */
.L_x_6:
[----:B------:R-:W-:Y:S05]  /*0480*/  BSYNC.RECONVERGENT B1 ;  /* 0x0000000000017941 */ /* 0x000fea0003800200 */
.L_x_5:
[----:B------:R-:W0:Y:S01]  /*0490*/  MUFU.RCP R2, R3 ;  /* 0x0000000300027308 */ /* 0x000e220000001000 */
[----:B------:R-:W-:Y:S07]  /*04a0*/  BSSY.RECONVERGENT B1, `(.L_x_2) ;  /* 0x000000c000017945 */ /* 0x000fee0003800200 */
[----:B------:R-:W1:Y:S01]  /*04b0*/  FCHK P0, R0, R3 ;  /* 0x0000000300007302 */ /* 0x000e620000000000 */
[----:B0-----:R-:W-:-:S04]  /*04c0*/  FFMA R9, -R3, R2, 1 ;  /* 0x3f80000003097423 */ /* 0x001fc80000000102 */
[----:B------:R-:W-:-:S04]  /*04d0*/  FFMA R11, R2, R9, R2 ;  /* 0x00000009020b7223 */ /* 0x000fc80000000002 */
[----:B------:R-:W-:-:S04]  /*04e0*/  FFMA R2, R0, R11, RZ ;  /* 0x0000000b00027223 */ /* 0x000fc800000000ff */
[----:B------:R-:W-:-:S04]  /*04f0*/  FFMA R9, -R3, R2, R0 ;  /* 0x0000000203097223 */ /* 0x000fc80000000100 */
[----:B------:R-:W-:Y:S01]  /*0500*/  FFMA R8, R11, R9, R2 ;  /* 0x000000090b087223 */ /* 0x000fe20000000002 */
[----:B-1----:R-:W-:Y:S06]  /*0510*/  @!P0 BRA `(.L_x_7) ;  /* 0x0000000000108947 */ /* 0x002fec0003800000 */
[----:B------:R-:W-:Y:S01]  /*0520*/  IMAD.MOV.U32 R2, RZ, RZ, R0 ;  /* 0x000000ffff027224 */ /* 0x000fe200078e0000 */
[----:B------:R-:W-:-:S07]  /*0530*/  MOV R6, 0x550 ;  /* 0x0000055000067802 */ /* 0x000fce0000000f00 */
[----:B------:R-:W-:Y:S05]  /*0540*/  CALL.REL.NOINC `($__internal_0_$__cuda_sm3x_div_rn_noftz_f32_slowpath) ;  /* 0x0000000800a47944 */ /* 0x000fea0003c00000 */
[----:B------:R-:W-:-:S07]  /*0550*/  IMAD.MOV.U32 R8, RZ, RZ, R2 ;  /* 0x000000ffff087224 */ /* 0x000fce00078e0002 */
.L_x_7:
[----:B------:R-:W-:Y:S05]  /*0560*/  BSYNC.RECONVERGENT B1 ;  /* 0x0000000000017941 */ /* 0x000fea0003800200 */
.L_x_2:
[----:B------:R-:W-:Y:S05]  /*0570*/  BSYNC.RECONVERGENT B0 ;  /* 0x0000000000007941 */ /* 0x000fea0003800200 */
.L_x_1:
[----:B------:R-:W1:Y:S01]  /*0580*/  S2UR UR10, SR_CgaCtaId ;  /* 0x00000000000a79c3 */ /* 0x000e620000008800 */
[----:B------:R-:W-:Y:S01]  /*0590*/  UMOV UR7, 0x400 ;  /* 0x0000040000077882 */ /* 0x000fe20000000000 */
[C---:B------:R-:W-:Y:S01]  /*05a0*/  ISETP.GT.U32.AND P6, PT, R4.reuse, 0x7f, PT ;  /* 0x0000007f0400780c */ /* 0x040fe20003fc4070 */
[----:B------:R-:W-:Y:S01]  /*05b0*/  UIADD3 UR4, UPT, UPT, UR7, 0x800, URZ ;  /* 0x0000080007047890 */ /* 0x000fe2000fffe0ff */
[C---:B------:R-:W-:Y:S01]  /*05c0*/  ISETP.GT.U32.AND P1, PT, R4.reuse, 0x3f, PT ;  /* 0x0000003f0400780c */ /* 0x040fe20003f24070 */
[----:B------:R-:W-:Y:S01]  /*05d0*/  UIADD3 UR5, UPT, UPT, UR7, 0xc00, URZ ;  /* 0x00000c0007057890 */ /* 0x000fe2000fffe0ff */
[----:B------:R-:W-:Y:S01]  /*05e0*/  BSSY.RECONVERGENT B0, `(.L_x_8) ;  /* 0x0000020000007945 */ /* 0x000fe20003800200 */
[----:B------:R-:W-:Y:S01]  /*05f0*/  UIADD3 UR6, UPT, UPT, UR7, 0x1000, URZ ;  /* 0x0000100007067890 */ /* 0x000fe2000fffe0ff */
[C---:B------:R-:W-:Y:S02]  /*0600*/  ISETP.GT.U32.AND P0, PT, R4.reuse, 0x1f, PT ;  /* 0x0000001f0400780c */ /* 0x040fe40003f04070 */
[----:B------:R-:W-:-:S02]  /*0610*/  ISETP.GT.U32.AND P2, PT, R4, 0x7, PT ;  /* 0x000000070400780c */ /* 0x000fc40003f44070 */
[C---:B------:R-:W-:Y:S02]  /*0620*/  ISETP.GT.U32.AND P3, PT, R4.reuse, 0x3, PT ;  /* 0x000000030400780c */ /* 0x040fe40003f64070 */
[C---:B------:R-:W-:Y:S02]  /*0630*/  ISETP.GT.U32.AND P4, PT, R4.reuse, 0x1, PT ;  /* 0x000000010400780c */ /* 0x040fe40003f84070 */
[C---:B------:R-:W-:Y:S01]  /*0640*/  ISETP.NE.AND P5, PT, R4.reuse, RZ, PT ;  /* 0x000000ff0400720c */ /* 0x040fe20003fa5270 */
[----:B-1----:R-:W-:Y:S02]  /*0650*/  ULEA UR4, UR10, UR4, 0x18 ;  /* 0x000000040a047291 */ /* 0x002fe4000f8ec0ff */
[----:B------:R-:W-:Y:S02]  /*0660*/  ULEA UR5, UR10, UR5, 0x18 ;  /* 0x000000050a057291 */ /* 0x000fe4000f8ec0ff */
[----:B------:R-:W-:Y:S02]  /*0670*/  ULEA UR6, UR10, UR6, 0x18 ;  /* 0x000000060a067291 */ /* 0x000fe4000f8ec0ff */
[----:B------:R-:W-:-:S02]  /*0680*/  LEA R0, R4, UR4, 0x2 ;  /* 0x0000000404007c11 */ /* 0x000fc4000f8e10ff */
[C---:B------:R-:W-:Y:S02]  /*0690*/  LEA R2, R4.reuse, UR5, 0x2 ;  /* 0x0000000504027c11 */ /* 0x040fe4000f8e10ff */
[C---:B0-----:R-:W-:Y:S01]  /*06a0*/  LEA R3, R4.reuse, UR6, 0x2 ;  /* 0x0000000604037c11 */ /* 0x041fe2000f8e10ff */
[----:B------:R0:W-:Y:S04]  /*06b0*/  STS [R0], R5 ;  /* 0x0000000500007388 */ /* 0x0001e80000000800 */
[----:B------:R1:W-:Y:S04]  /*06c0*/  STS [R2], R7 ;  /* 0x0000000702007388 */ /* 0x0003e80000000800 */
[----:B------:R1:W-:Y:S01]  /*06d0*/  STS [R3], R8 ;  /* 0x0000000803007388 */ /* 0x0003e20000000800 */
[----:B0-----:R-:W-:Y:S01]  /*06e0*/  P2R R5, PR, RZ, 0x2 ;  /* 0x00000002ff057803 */ /* 0x001fe20000000000 */
[----:B------:R-:W-:Y:S01]  /*06f0*/  BAR.SYNC.DEFER_BLOCKING 0x0 ;  /* 0x0000000000007b1d */ /* 0x000fe20000010000 */
[----:B------:R-:W-:-:S05]  /*0700*/  ISETP.GT.U32.AND P1, PT, R4, 0xf, PT ;  /* 0x0000000f0400780c */ /* 0x000fca0003f24070 */
[----:B------:R-:W-:Y:S08]  /*0710*/  @P6 BRA `(.L_x_9) ;  /* 0x0000000000306947 */ /* 0x000ff00003800000 */
[----:B------:R-:W-:Y:S04]  /*0720*/  LDS R5, [R0+0x200] ;  /* 0x0002000000057984 */ /* 0x000fe80000000800 */
[----:B------:R-:W0:Y:S02]  /*0730*/  LDS R6, [R0] ;  /* 0x0000000000067984 */ /* 0x000e240000000800 */
[----:B0-----:R-:W-:-:S05]  /*0740*/  FADD R5, R5, R6 ;  /* 0x0000000605057221 */ /* 0x001fca0000000000 */
[----:B------:R-:W-:Y:S04]  /*0750*/  STS [R0], R5 ;  /* 0x0000000500007388 */ /* 0x000fe80000000800 */
[----:B------:R-:W-:Y:S04]  /*0760*/  LDS R6, [R2+0x200] ;  /* 0x0002000002067984 */ /* 0x000fe80000000800 */
[----:B-1----:R-:W0:Y:S02]  /*0770*/  LDS R7, [R2] ;  /* 0x0000000002077984 */ /* 0x002e240000000800 */
[----:B0-----:R-:W-:-:S05]  /*0780*/  FADD R7, R6, R7 ;  /* 0x0000000706077221 */ /* 0x001fca0000000000 */
[----:B------:R-:W-:Y:S04]  /*0790*/  STS [R2], R7 ;  /* 0x0000000702007388 */ /* 0x000fe80000000800 */
[----:B------:R-:W-:Y:S04]  /*07a0*/  LDS R6, [R3+0x200] ;  /* 0x0002000003067984 */ /* 0x000fe80000000800 */
[----:B------:R-:W0:Y:S02]  /*07b0*/  LDS R9, [R3] ;  /* 0x0000000003097984 */ /* 0x000e240000000800 */
[----:B0-----:R-:W-:-:S05]  /*07c0*/  FADD R6, R6, R9 ;  /* 0x0000000906067221 */ /* 0x001fca0000000000 */
[----:B------:R0:W-:Y:S02]  /*07d0*/  STS [R3], R6 ;  /* 0x0000000603007388 */ /* 0x0001e40000000800 */
.L_x_9:
[----:B------:R-:W-:Y:S05]  /*07e0*/  BSYNC.RECONVERGENT B0 ;  /* 0x0000000000007941 */ /* 0x000fea0003800200 */
.L_x_8:
[----:B------:R-:W-:Y:S01]  /*07f0*/  BAR.SYNC.DEFER_BLOCKING 0x0 ;  /* 0x0000000000007b1d */ /* 0x000fe20000010000 */
[----:B------:R-:W-:-:S05]  /*0800*/  ISETP.GT.U32.AND P6, PT, R4, 0x3f, PT ;  /* 0x0000003f0400780c */ /* 0x000fca0003fc4070 */
[----:B------:R-:W-:Y:S08]  /*0810*/  BSSY.RECONVERGENT B0, `(.L_x_10) ;  /* 0x000000e000007945 */ /* 0x000ff00003800200 */
[----:B------:R-:W-:Y:S05]  /*0820*/  @P6 BRA `(.L_x_11) ;  /* 0x0000000000306947 */ /* 0x000fea0003800000 */
[----:B------:R-:W-:Y:S04]  /*0830*/  LDS R4, [R0+0x100] ;  /* 0x0001000000047984 */ /* 0x000fe80000000800 */
[----:B------:R-:W2:Y:S02]  /*0840*/  LDS R5, [R0] ;  /* 0x0000000000057984 */ /* 0x000ea40000000800 */
[----:B--2---:R-:W-:-:S05]  /*0850*/  FADD R5, R4, R5 ;  /* 0x0000000504057221 */ /* 0x004fca0000000000 */
[----:B------:R-:W-:Y:S04]  /*0860*/  STS [R0], R5 ;  /* 0x0000000500007388 */ /* 0x000fe80000000800 */
[----:B------:R-:W-:Y:S04]  /*0870*/  LDS R4, [R2+0x100] ;  /* 0x0001000002047984 */ /* 0x000fe80000000800 */
[----:B-1----:R-:W1:Y:S02]  /*0880*/  LDS R7, [R2] ;  /* 0x0000000002077984 */ /* 0x002e640000000800 */
[----:B-1----:R-:W-:-:S05]  /*0890*/  FADD R7, R4, R7 ;  /* 0x0000000704077221 */ /* 0x002fca0000000000 */
[----:B------:R-:W-:Y:S04]  /*08a0*/  STS [R2], R7 ;  /* 0x0000000702007388 */ /* 0x000fe80000000800 */
[----:B------:R-:W-:Y:S04]  /*08b0*/  LDS R4, [R3+0x100] ;  /* 0x0001000003047984 */ /* 0x000fe80000000800 */
[----:B------:R-:W1:Y:S02]  /*08c0*/  LDS R9, [R3] ;  /* 0x0000000003097984 */ /* 0x000e640000000800 */
[----:B-1----:R-:W-:-:S05]  /*08d0*/  FADD R4, R4, R9 ;  /* 0x0000000904047221 */ /* 0x002fca0000000000 */
[----:B------:R2:W-:Y:S02]  /*08e0*/  STS [R3], R4 ;  /* 0x0000000403007388 */ /* 0x0005e40000000800 */
.L_x_11:
[----:B------:R-:W-:Y:S05]  /*08f0*/  BSYNC.RECONVERGENT B0 ;  /* 0x0000000000007941 */ /* 0x000fea0003800200 */
.L_x_10:
[----:B------:R-:W-:Y:S06]  /*0900*/  BAR.SYNC.DEFER_BLOCKING 0x0 ;  /* 0x0000000000007b1d */ /* 0x000fec0000010000 */
[----:B------:R-:W-:Y:S04]  /*0910*/  BSSY.RECONVERGENT B0, `(.L_x_12) ;  /* 0x000000e000007945 */ /* 0x000fe80003800200 */
[----:B------:R-:W-:Y:S05]  /*0920*/  @P0 BRA `(.L_x_13) ;  /* 0x0000000000300947 */ /* 0x000fea0003800000 */
[----:B--2---:R-:W-:Y:S04]  /*0930*/  LDS R4, [R0+0x80] ;  /* 0x0000800000047984 */ /* 0x004fe80000000800 */
        /* <DEDUP_REMOVED lines=11> */
.L_x_13:
[----:B------:R-:W-:Y:S05]  /*09f0*/  BSYNC.RECONVERGENT B0 ;  /* 0x0000000000007941 */ /* 0x000fea0003800200 */
.L_x_12:
[----:B------:R-:W-:Y:S06]  /*0a00*/  BAR.SYNC.DEFER_BLOCKING 0x0 ;  /* 0x0000000000007b1d */ /* 0x000fec0000010000 */
[----:B------:R-:W-:Y:S04]  /*0a10*/  BSSY.RECONVERGENT B0, `(.L_x_14) ;  /* 0x000000e000007945 */ /* 0x000fe80003800200 */
[----:B------:R-:W-:Y:S05]  /*0a20*/  @P1 BRA `(.L_x_15) ;  /* 0x0000000000301947 */ /* 0x000fea0003800000 */
[----:B--23--:R-:W-:Y:S04]  /*0a30*/  LDS R4, [R0+0x40] ;  /* 0x0000400000047984 */ /* 0x00cfe80000000800 */
        /* <DEDUP_REMOVED lines=11> */
.L_x_15:
[----:B------:R-:W-:Y:S05]  /*0af0*/  BSYNC.RECONVERGENT B0 ;  /* 0x0000000000007941 */ /* 0x000fea0003800200 */
.L_x_14:
[----:B------:R-:W-:Y:S06]  /*0b00*/  BAR.SYNC.DEFER_BLOCKING 0x0 ;  /* 0x0000000000007b1d */ /* 0x000fec0000010000 */
[----:B------:R-:W-:Y:S04]  /*0b10*/  BSSY.RECONVERGENT B0, `(.L_x_16) ;  /* 0x000000e000007945 */ /* 0x000fe80003800200 */
[----:B------:R-:W-:Y:S05]  /*0b20*/  @P2 BRA `(.L_x_17) ;  /* 0x0000000000302947 */ /* 0x000fea0003800000 */
[----:B--234-:R-:W-:Y:S04]  /*0b30*/  LDS R4, [R0+0x20] ;  /* 0x0000200000047984 */ /* 0x01cfe80000000800 */
        /* <DEDUP_REMOVED lines=11> */
.L_x_17:
[----:B------:R-:W-:Y:S05]  /*0bf0*/  BSYNC.RECONVERGENT B0 ;  /* 0x0000000000007941 */ /* 0x000fea0003800200 */
.L_x_16:
[----:B------:R-:W-:Y:S06]  /*0c00*/  BAR.SYNC.DEFER_BLOCKING 0x0 ;  /* 0x0000000000007b1d */ /* 0x000fec0000010000 */
[----:B------:R-:W-:Y:S04]  /*0c10*/  BSSY.RECONVERGENT B0, `(.L_x_18) ;  /* 0x000000e000007945 */ /* 0x000fe80003800200 */
[----:B------:R-:W-:Y:S05]  /*0c20*/  @P3 BRA `(.L_x_19) ;  /* 0x0000000000303947 */ /* 0x000fea0003800000 */
[----:B-1234-:R-:W-:Y:S04]  /*0c30*/  LDS R4, [R0+0x10] ;  /* 0x0000100000047984 */ /* 0x01efe80000000800 */
[----:B------:R-:W1:Y:S02]  /*0c40*/  LDS R5, [R0] ;  /* 0x0000000000057984 */ /* 0x000e640000000800 */
[----:B-1----:R-:W-:-:S05]  /*0c50*/  FADD R5, R4, R5 ;  /* 0x0000000504057221 */ /* 0x002fca0000000000 */
[----:B------:R-:W-:Y:S04]  /*0c60*/  STS [R0], R5 ;  /* 0x0000000500007388 */ /* 0x000fe80000000800 */
[----:B------:R-:W-:Y:S04]  /*0c70*/  LDS R4, [R2+0x10] ;  /* 0x0000100002047984 */ /* 0x000fe80000000800 */
[----:B------:R-:W1:Y:S02]  /*0c80*/  LDS R7, [R2] ;  /* 0x0000000002077984 */ /* 0x000e640000000800 */
[----:B-1----:R-:W-:-:S05]  /*0c90*/  FADD R7, R4, R7 ;  /* 0x0000000704077221 */ /* 0x002fca0000000000 */
[----:B------:R-:W-:Y:S04]  /*0ca0*/  STS [R2], R7 ;  /* 0x0000000702007388 */ /* 0x000fe80000000800 */
[----:B------:R-:W-:Y:S04]  /*0cb0*/  LDS R4, [R3+0x10] ;  /* 0x0000100003047984 */ /* 0x000fe80000000800 */
[----:B------:R-:W1:Y:S02]  /*0cc0*/  LDS R9, [R3] ;  /* 0x0000000003097984 */ /* 0x000e640000000800 */
[----:B-1----:R-:W-:-:S05]  /*0cd0*/  FADD R4, R4, R9 ;  /* 0x0000000904047221 */ /* 0x002fca0000000000 */
[----:B------:R1:W-:Y:S02]  /*0ce0*/  STS [R3], R4 ;  /* 0x0000000403007388 */ /* 0x0003e40000000800 */
.L_x_19:
[----:B------:R-:W-:Y:S05]  /*0cf0*/  BSYNC.RECONVERGENT B0 ;  /* 0x0000000000007941 */ /* 0x000fea0003800200 */
.L_x_18:
        /* <DEDUP_REMOVED lines=15> */
.L_x_21:
[----:B------:R-:W-:Y:S05]  /*0df0*/  BSYNC.RECONVERGENT B0 ;  /* 0x0000000000007941 */ /* 0x000fea0003800200 */
.L_x_20:
[----:B------:R-:W-:Y:S06]  /*0e00*/  BAR.SYNC.DEFER_BLOCKING 0x0 ;  /* 0x0000000000007b1d */ /* 0x000fec0000010000 */
[----:B------:R-:W-:Y:S04]  /*0e10*/  BSSY.RECONVERGENT B0, `(.L_x_22) ;  /* 0x000000f000007945 */ /* 0x000fe80003800200 */
[----:B------:R-:W-:Y:S05]  /*0e20*/  @P5 BRA `(.L_x_23) ;  /* 0x0000000000345947 */ /* 0x000fea0003800000 */
[----:B------:R-:W-:Y:S01]  /*0e30*/  ULEA UR4, UR10, UR7, 0x18 ;  /* 0x000000070a047291 */ /* 0x000fe2000f8ec0ff */
[----:B------:R-:W-:Y:S08]  /*0e40*/  LDS R5, [R0] ;  /* 0x0000000000057984 */ /* 0x000ff00000000800 */
[----:B-1234-:R-:W1:Y:S02]  /*0e50*/  LDS R4, [UR4+0x804] ;  /* 0x00080404ff047984 */ /* 0x01ee640008000800 */
[----:B-1----:R-:W-:-:S05]  /*0e60*/  FADD R5, R4, R5 ;  /* 0x0000000504057221 */ /* 0x002fca0000000000 */
[----:B------:R-:W-:Y:S04]  /*0e70*/  STS [R0], R5 ;  /* 0x0000000500007388 */ /* 0x000fe80000000800 */
[----:B------:R-:W-:Y:S04]  /*0e80*/  LDS R4, [UR4+0xc04] ;  /* 0x000c0404ff047984 */ /* 0x000fe80008000800 */
[----:B------:R-:W1:Y:S02]  /*0e90*/  LDS R7, [R2] ;  /* 0x0000000002077984 */ /* 0x000e640000000800 */
[----:B-1----:R-:W-:-:S05]  /*0ea0*/  FADD R7, R4, R7 ;  /* 0x0000000704077221 */ /* 0x002fca0000000000 */
[----:B------:R-:W-:Y:S04]  /*0eb0*/  STS [R2], R7 ;  /* 0x0000000702007388 */ /* 0x000fe80000000800 */
[----:B------:R-:W-:Y:S04]  /*0ec0*/  LDS R4, [UR4+0x1004] ;  /* 0x00100404ff047984 */ /* 0x000fe80008000800 */
[----:B------:R-:W1:Y:S02]  /*0ed0*/  LDS R9, [R3] ;  /* 0x0000000003097984 */ /* 0x000e640000000800 */
[----:B-1----:R-:W-:-:S05]  /*0ee0*/  FADD R4, R4, R9 ;  /* 0x0000000904047221 */ /* 0x002fca0000000000 */
[----:B------:R1:W-:Y:S02]  /*0ef0*/  STS [R3], R4 ;  /* 0x0000000403007388 */ /* 0x0003e40000000800 */
.L_x_23:
[----:B------:R-:W-:Y:S05]  /*0f00*/  BSYNC.RECONVERGENT B0 ;  /* 0x0000000000007941 */ /* 0x000fea0003800200 */
.L_x_22:
[----:B------:R-:W-:Y:S06]  /*0f10*/  BAR.SYNC.DEFER_BLOCKING 0x0 ;  /* 0x0000000000007b1d */ /* 0x000fec0000010000 */
[----:B------:R-:W-:Y:S05]  /*0f20*/  @P5 EXIT ;  /* 0x000000000000594d */ /* 0x000fea0003800000 */
[----:B------:R-:W-:Y:S01]  /*0f30*/  ULEA UR4, UR10, UR7, 0x18 ;  /* 0x000000070a047291 */ /* 0x000fe2000f8ec0ff */
[----:B01234-:R-:W0:Y:S08]  /*0f40*/  LDC.64 R2, c[0x0][0x3a8] ;  /* 0x0000ea00ff027b82 */ /* 0x01fe300000000a00 */
[----:B------:R-:W0:Y:S01]  /*0f50*/  LDS R9, [UR4+0x800] ;  /* 0x00080004ff097984 */ /* 0x000e220008000800 */
[----:B------:R-:W1:Y:S03]  /*0f60*/  LDC.64 R4, c[0x0][0x3b0] ;  /* 0x0000ec00ff047b82 */ /* 0x000e660000000a00 */
[----:B------:R-:W1:Y:S04]  /*0f70*/  LDS R11, [UR4+0xc00] ;  /* 0x000c0004ff0b7984 */ /* 0x000e680008000800 */
[----:B------:R-:W2:Y:S01]  /*0f80*/  LDS R13, [UR4+0x1000] ;  /* 0x00100004ff0d7984 */ /* 0x000ea20008000800 */
[----:B------:R-:W2:Y:S03]  /*0f90*/  LDC.64 R6, c[0x0][0x3b8] ;  /* 0x0000ee00ff067b82 */ /* 0x000ea60000000a00 */
[----:B0-----:R-:W-:Y:S04]  /*0fa0*/  REDG.E.ADD.F32.FTZ.RN.STRONG.GPU desc[UR8][R2.64], R9 ;  /* 0x00000009020079a6 */ /* 0x001fe8000c12f308 */
[----:B-1----:R-:W-:Y:S04]  /*0fb0*/  REDG.E.ADD.F32.FTZ.RN.STRONG.GPU desc[UR8][R4.64], R11 ;  /* 0x0000000b040079a6 */ /* 0x002fe8000c12f308 */
[----:B--2---:R-:W-:Y:S01]  /*0fc0*/  REDG.E.ADD.F32.FTZ.RN.STRONG.GPU desc[UR8][R6.64], R13 ;  /* 0x0000000d060079a6 */ /* 0x004fe2000c12f308 */
[----:B------:R-:W-:Y:S05]  /*0fd0*/  EXIT ;  /* 0x000000000000794d */ /* 0x000fea0003800000 */
        .weak           $__internal_0_$__cuda_sm3x_div_rn_noftz_f32_slowpath
        .type           $__internal_0_$__cuda_sm3x_div_rn_noftz_f32_slowpath,@function
        .size           $__internal_0_$__cuda_sm3x_div_rn_noftz_f32_slowpath,(.L_x_52 - $__internal_0_$__cuda_sm3x_div_rn_noftz_f32_slowpath)
$__internal_0_$__cuda_sm3x_div_rn_noftz_f32_slowpath:
[--C-:B------:R-:W-:Y:S01]  /*0fe0*/  SHF.R.U32.HI R9, RZ, 0x17, R3.reuse ;  /* 0x00000017ff097819 */ /* 0x100fe20000011603 */
[----:B------:R-:W-:Y:S01]  /*0ff0*/  BSSY.RECONVERGENT B2, `(.L_x_24) ;  /* 0x0000063000027945 */ /* 0x000fe20003800200 */
[----:B------:R-:W-:Y:S01]  /*1000*/  SHF.R.U32.HI R8, RZ, 0x17, R2 ;  /* 0x00000017ff087819 */ /* 0x000fe20000011602 */
[----:B------:R-:W-:Y:S01]  /*1010*/  IMAD.MOV.U32 R11, RZ, RZ, R3 ;  /* 0x000000ffff0b7224 */ /* 0x000fe200078e0003 */
[----:B------:R-:W-:Y:S02]  /*1020*/  LOP3.LUT R9, R9, 0xff, RZ, 0xc0, !PT ;  /* 0x000000ff09097812 */ /* 0x000fe400078ec0ff */
[----:B------:R-:W-:Y:S02]  /*1030*/  LOP3.LUT R14, R8, 0xff, RZ, 0xc0, !PT ;  /* 0x000000ff080e7812 */ /* 0x000fe400078ec0ff */
[----:B------:R-:W-:-:S03]  /*1040*/  IADD3 R12, PT, PT, R9, -0x1, RZ ;  /* 0xffffffff090c7810 */ /* 0x000fc60007ffe0ff */
[----:B------:R-:W-:Y:S01]  /*1050*/  VIADD R10, R14, 0xffffffff ;  /* 0xffffffff0e0a7836 */ /* 0x000fe20000000000 */
[----:B------:R-:W-:-:S04]  /*1060*/  ISETP.GT.U32.AND P0, PT, R12, 0xfd, PT ;  /* 0x000000fd0c00780c */ /* 0x000fc80003f04070 */
[----:B------:R-:W-:-:S13]  /*1070*/  ISETP.GT.U32.OR P0, PT, R10, 0xfd, P0 ;  /* 0x000000fd0a00780c */ /* 0x000fda0000704470 */
[----:B------:R-:W-:Y:S01]  /*1080*/  @!P0 MOV R8, RZ ;  /* 0x000000ff00088202 */ /* 0x000fe20000000f00 */
[----:B------:R-:W-:Y:S06]  /*1090*/  @!P0 BRA `(.L_x_25) ;  /* 0x00000000005c8947 */ /* 0x000fec0003800000 */
[----:B------:R-:W-:Y:S02]  /*10a0*/  FSETP.GTU.FTZ.AND P0, PT, |R2|, +INF , PT ;  /* 0x7f8000000200780b */ /* 0x000fe40003f1c200 */
[----:B------:R-:W-:-:S04]  /*10b0*/  FSETP.GTU.FTZ.AND P1, PT, |R3|, +INF , PT ;  /* 0x7f8000000300780b */ /* 0x000fc80003f3c200 */
[----:B------:R-:W-:-:S13]  /*10c0*/  PLOP3.LUT P0, PT, P0, P1, PT, 0xf8, 0x8f ;  /* 0x00000000008f781c */ /* 0x000fda0000703f70 */
[----:B------:R-:W-:Y:S05]  /*10d0*/  @P0 BRA `(.L_x_26) ;  /* 0x00000004004c0947 */ /* 0x000fea0003800000 */
[----:B------:R-:W-:-:S13]  /*10e0*/  LOP3.LUT P0, RZ, R11, 0x7fffffff, R2, 0xc8, !PT ;  /* 0x7fffffff0bff7812 */ /* 0x000fda000780c802 */
[----:B------:R-:W-:Y:S05]  /*10f0*/  @!P0 BRA `(.L_x_27) ;  /* 0x00000004003c8947 */ /* 0x000fea0003800000 */
[C---:B------:R-:W-:Y:S02]  /*1100*/  FSETP.NEU.FTZ.AND P0, PT, |R2|.reuse, +INF , PT ;  /* 0x7f8000000200780b */ /* 0x040fe40003f1d200 */
[----:B------:R-:W-:Y:S02]  /*1110*/  FSETP.NEU.FTZ.AND P2, PT, |R3|, +INF , PT ;  /* 0x7f8000000300780b */ /* 0x000fe40003f5d200 */
[----:B------:R-:W-:-:S11]  /*1120*/  FSETP.NEU.FTZ.AND P1, PT, |R2|, +INF , PT ;  /* 0x7f8000000200780b */ /* 0x000fd60003f3d200 */
[----:B------:R-:W-:Y:S05]  /*1130*/  @!P2 BRA !P0, `(.L_x_27) ;  /* 0x00000004002ca947 */ /* 0x000fea0004000000 */
[----:B------:R-:W-:-:S04]  /*1140*/  LOP3.LUT P0, RZ, R2, 0x7fffffff, RZ, 0xc0, !PT ;  /* 0x7fffffff02ff7812 */ /* 0x000fc8000780c0ff */
[----:B------:R-:W-:-:S13]  /*1150*/  PLOP3.LUT P0, PT, P2, P0, PT, 0x2f, 0xf2 ;  /* 0x0000000000f2781c */ /* 0x000fda0001700577 */
[----:B------:R-:W-:Y:S05]  /*1160*/  @P0 BRA `(.L_x_28) ;  /* 0x0000000400180947 */ /* 0x000fea0003800000 */
[----:B------:R-:W-:-:S04]  /*1170*/  LOP3.LUT P0, RZ, R11, 0x7fffffff, RZ, 0xc0, !PT ;  /* 0x7fffffff0bff7812 */ /* 0x000fc8000780c0ff */
[----:B------:R-:W-:-:S13]  /*1180*/  PLOP3.LUT P0, PT, P1, P0, PT, 0x2f, 0xf2 ;  /* 0x0000000000f2781c */ /* 0x000fda0000f00577 */
[----:B------:R-:W-:Y:S05]  /*1190*/  @P0 BRA `(.L_x_29) ;  /* 0x0000000400000947 */ /* 0x000fea0003800000 */
[----:B------:R-:W-:Y:S02]  /*11a0*/  ISETP.GE.AND P0, PT, R10, RZ, PT ;  /* 0x000000ff0a00720c */ /* 0x000fe40003f06270 */
[----:B------:R-:W-:-:S11]  /*11b0*/  ISETP.GE.AND P1, PT, R12, RZ, PT ;  /* 0x000000ff0c00720c */ /* 0x000fd60003f26270 */
[----:B------:R-:W-:Y:S01]  /*11c0*/  @P0 IMAD.MOV.U32 R8, RZ, RZ, RZ ;  /* 0x000000ffff080224 */ /* 0x000fe200078e00ff */
[----:B------:R-:W-:Y:S01]  /*11d0*/  @!P0 MOV R8, 0xffffffc0 ;  /* 0xffffffc000088802 */ /* 0x000fe20000000f00 */
[----:B------:R-:W-:Y:S01]  /*11e0*/  @!P0 FFMA R2, R2, 1.84467440737095516160e+19, RZ ;  /* 0x5f80000002028823 */ /* 0x000fe200000000ff */
[----:B------:R-:W-:-:S03]  /*11f0*/  @!P1 FFMA R11, R3, 1.84467440737095516160e+19, RZ ;  /* 0x5f800000030b9823 */ /* 0x000fc600000000ff */
[----:B------:R-:W-:-:S07]  /*1200*/  @!P1 VIADD R8, R8, 0x40 ;  /* 0x0000004008089836 */ /* 0x000fce0000000000 */
.L_x_25:
[----:B------:R-:W-:Y:S01]  /*1210*/  LEA R10, R9, 0xc0800000, 0x17 ;  /* 0xc0800000090a7811 */ /* 0x000fe200078eb8ff */
[----:B------:R-:W-:Y:S03]  /*1220*/  BSSY.RECONVERGENT B3, `(.L_x_30) ;  /* 0x0000036000037945 */ /* 0x000fe60003800200 */
[----:B------:R-:W-:Y:S01]  /*1230*/  IADD3 R11, PT, PT, -R10, R11, RZ ;  /* 0x0000000b0a0b7210 */ /* 0x000fe20007ffe1ff */
[----:B------:R-:W-:-:S03]  /*1240*/  VIADD R10, R14, 0xffffff81 ;  /* 0xffffff810e0a7836 */ /* 0x000fc60000000000 */
[----:B------:R0:W1:Y:S01]  /*1250*/  MUFU.RCP R12, R11 ;  /* 0x0000000b000c7308 */ /* 0x0000620000001000 */
[----:B------:R-:W-:Y:S01]  /*1260*/  FADD.FTZ R13, -R11, -RZ ;  /* 0x800000ff0b0d7221 */ /* 0x000fe20000010100 */
[C---:B------:R-:W-:Y:S01]  /*1270*/  IMAD R2, R10.reuse, -0x800000, R2 ;  /* 0xff8000000a027824 */ /* 0x040fe200078e0202 */
[----:B0-----:R-:W-:-:S04]  /*1280*/  IADD3 R11, PT, PT, R10, 0x7f, -R9 ;  /* 0x0000007f0a0b7810 */ /* 0x001fc80007ffe809 */
[----:B------:R-:W-:Y:S01]  /*1290*/  IADD3 R11, PT, PT, R11, R8, RZ ;  /* 0x000000080b0b7210 */ /* 0x000fe20007ffe0ff */
[----:B-1----:R-:W-:-:S04]  /*12a0*/  FFMA R15, R12, R13, 1 ;  /* 0x3f8000000c0f7423 */ /* 0x002fc8000000000d */
[----:B------:R-:W-:-:S04]  /*12b0*/  FFMA R17, R12, R15, R12 ;  /* 0x0000000f0c117223 */ /* 0x000fc8000000000c */
[----:B------:R-:W-:-:S04]  /*12c0*/  FFMA R12, R2, R17, RZ ;  /* 0x00000011020c7223 */ /* 0x000fc800000000ff */
[----:B------:R-:W-:-:S04]  /*12d0*/  FFMA R15, R13, R12, R2 ;  /* 0x0000000c0d0f7223 */ /* 0x000fc80000000002 */
[----:B------:R-:W-:-:S04]  /*12e0*/  FFMA R12, R17, R15, R12 ;  /* 0x0000000f110c7223 */ /* 0x000fc8000000000c */
[----:B------:R-:W-:-:S04]  /*12f0*/  FFMA R13, R13, R12, R2 ;  /* 0x0000000c0d0d7223 */ /* 0x000fc80000000002 */
[----:B------:R-:W-:-:S05]  /*1300*/  FFMA R2, R17, R13, R12 ;  /* 0x0000000d11027223 */ /* 0x000fca000000000c */
[----:B------:R-:W-:-:S04]  /*1310*/  SHF.R.U32.HI R9, RZ, 0x17, R2 ;  /* 0x00000017ff097819 */ /* 0x000fc80000011602 */
[----:B------:R-:W-:-:S05]  /*1320*/  LOP3.LUT R9, R9, 0xff, RZ, 0xc0, !PT ;  /* 0x000000ff09097812 */ /* 0x000fca00078ec0ff */
[----:B------:R-:W-:-:S05]  /*1330*/  IMAD.IADD R14, R9, 0x1, R11 ;  /* 0x00000001090e7824 */ /* 0x000fca00078e020b */
[----:B------:R-:W-:-:S04]  /*1340*/  IADD3 R8, PT, PT, R14, -0x1, RZ ;  /* 0xffffffff0e087810 */ /* 0x000fc80007ffe0ff */
[----:B------:R-:W-:-:S13]  /*1350*/  ISETP.GE.U32.AND P0, PT, R8, 0xfe, PT ;  /* 0x000000fe0800780c */ /* 0x000fda0003f06070 */
[----:B------:R-:W-:Y:S05]  /*1360*/  @!P0 BRA `(.L_x_31) ;  /* 0x0000000000808947 */ /* 0x000fea0003800000 */
[----:B------:R-:W-:-:S13]  /*1370*/  ISETP.GT.AND P0, PT, R14, 0xfe, PT ;  /* 0x000000fe0e00780c */ /* 0x000fda0003f04270 */
[----:B------:R-:W-:Y:S05]  /*1380*/  @P0 BRA `(.L_x_32) ;  /* 0x00000000006c0947 */ /* 0x000fea0003800000 */
[----:B------:R-:W-:-:S13]  /*1390*/  ISETP.GE.AND P0, PT, R14, 0x1, PT ;  /* 0x000000010e00780c */ /* 0x000fda0003f06270 */
[----:B------:R-:W-:Y:S05]  /*13a0*/  @P0 BRA `(.L_x_33) ;  /* 0x0000000000740947 */ /* 0x000fea0003800000 */
[----:B------:R-:W-:Y:S02]  /*13b0*/  ISETP.GE.AND P0, PT, R14, -0x18, PT ;  /* 0xffffffe80e00780c */ /* 0x000fe40003f06270 */
[----:B------:R-:W-:-:S11]  /*13c0*/  LOP3.LUT R2, R2, 0x80000000, RZ, 0xc0, !PT ;  /* 0x8000000002027812 */ /* 0x000fd600078ec0ff */
[----:B------:R-:W-:Y:S05]  /*13d0*/  @!P0 BRA `(.L_x_33) ;  /* 0x0000000000688947 */ /* 0x000fea0003800000 */
[CCC-:B------:R-:W-:Y:S01]  /*13e0*/  FFMA.RZ R8, R17.reuse, R13.reuse, R12.reuse ;  /* 0x0000000d11087223 */ /* 0x1c0fe2000000c00c */
[C---:B------:R-:W-:Y:S02]  /*13f0*/  VIADD R11, R14.reuse, 0x20 ;  /* 0x000000200e0b7836 */ /* 0x040fe40000000000 */
[CCC-:B------:R-:W-:Y:S01]  /*1400*/  FFMA.RM R9, R17.reuse, R13.reuse, R12.reuse ;  /* 0x0000000d11097223 */ /* 0x1c0fe2000000400c */
[----:B------:R-:W-:Y:S02]  /*1410*/  ISETP.NE.AND P2, PT, R14, RZ, PT ;  /* 0x000000ff0e00720c */ /* 0x000fe40003f45270 */
[----:B------:R-:W-:Y:S01]  /*1420*/  LOP3.LUT R10, R8, 0x7fffff, RZ, 0xc0, !PT ;  /* 0x007fffff080a7812 */ /* 0x000fe200078ec0ff */
[----:B------:R-:W-:Y:S01]  /*1430*/  FFMA.RP R8, R17, R13, R12 ;  /* 0x0000000d11087223 */ /* 0x000fe2000000800c */
[----:B------:R-:W-:Y:S02]  /*1440*/  ISETP.NE.AND P1, PT, R14, RZ, PT ;  /* 0x000000ff0e00720c */ /* 0x000fe40003f25270 */
[----:B------:R-:W-:-:S02]  /*1450*/  LOP3.LUT R10, R10, 0x800000, RZ, 0xfc, !PT ;  /* 0x008000000a0a7812 */ /* 0x000fc400078efcff */
[----:B------:R-:W-:Y:S02]  /*1460*/  IADD3 R12, PT, PT, -R14, RZ, RZ ;  /* 0x000000ff0e0c7210 */ /* 0x000fe40007ffe1ff */
[----:B------:R-:W-:Y:S02]  /*1470*/  SHF.L.U32 R11, R10, R11, RZ ;  /* 0x0000000b0a0b7219 */ /* 0x000fe400000006ff */
[----:B------:R-:W-:Y:S02]  /*1480*/  FSETP.NEU.FTZ.AND P0, PT, R8, R9, PT ;  /* 0x000000090800720b */ /* 0x000fe40003f1d000 */
[----:B------:R-:W-:Y:S02]  /*1490*/  SEL R9, R12, RZ, P2 ;  /* 0x000000ff0c097207 */ /* 0x000fe40001000000 */
[----:B------:R-:W-:Y:S02]  /*14a0*/  ISETP.NE.AND P1, PT, R11, RZ, P1 ;  /* 0x000000ff0b00720c */ /* 0x000fe40000f25270 */
[----:B------:R-:W-:-:S02]  /*14b0*/  SHF.R.U32.HI R9, RZ, R9, R10 ;  /* 0x00000009ff097219 */ /* 0x000fc4000001160a */
[----:B------:R-:W-:Y:S02]  /*14c0*/  PLOP3.LUT P0, PT, P0, P1, PT, 0xf8, 0x8f ;  /* 0x00000000008f781c */ /* 0x000fe40000703f70 */
[----:B------:R-:W-:Y:S02]  /*14d0*/  SHF.R.U32.HI R11, RZ, 0x1, R9 ;  /* 0x00000001ff0b7819 */ /* 0x000fe40000011609 */
[----:B------:R-:W-:-:S04]  /*14e0*/  SEL R8, RZ, 0x1, !P0 ;  /* 0x00000001ff087807 */ /* 0x000fc80004000000 */
[----:B------:R-:W-:-:S04]  /*14f0*/  LOP3.LUT R8, R8, 0x1, R11, 0xf8, !PT ;  /* 0x0000000108087812 */ /* 0x000fc800078ef80b */
[----:B------:R-:W-:-:S05]  /*1500*/  LOP3.LUT R8, R8, R9, RZ, 0xc0, !PT ;  /* 0x0000000908087212 */ /* 0x000fca00078ec0ff */
[----:B------:R-:W-:-:S05]  /*1510*/  IMAD.IADD R11, R11, 0x1, R8 ;  /* 0x000000010b0b7824 */ /* 0x000fca00078e0208 */
[----:B------:R-:W-:Y:S01]  /*1520*/  LOP3.LUT R2, R11, R2, RZ, 0xfc, !PT ;  /* 0x000000020b027212 */ /* 0x000fe200078efcff */
[----:B------:R-:W-:Y:S06]  /*1530*/  BRA `(.L_x_33) ;  /* 0x0000000000107947 */ /* 0x000fec0003800000 */
.L_x_32:
[----:B------:R-:W-:-:S04]  /*1540*/  LOP3.LUT R2, R2, 0x80000000, RZ, 0xc0, !PT ;  /* 0x8000000002027812 */ /* 0x000fc800078ec0ff */
[----:B------:R-:W-:Y:S01]  /*1550*/  LOP3.LUT R2, R2, 0x7f800000, RZ, 0xfc, !PT ;  /* 0x7f80000002027812 */ /* 0x000fe200078efcff */
[----:B------:R-:W-:Y:S06]  /*1560*/  BRA `(.L_x_33) ;  /* 0x0000000000047947 */ /* 0x000fec0003800000 */
.L_x_31:
[----:B------:R-:W-:-:S07]  /*1570*/  LEA R2, R11, R2, 0x17 ;  /* 0x000000020b027211 */ /* 0x000fce00078eb8ff */
.L_x_33:
[----:B------:R-:W-:Y:S05]  /*1580*/  BSYNC.RECONVERGENT B3 ;  /* 0x0000000000037941 */ /* 0x000fea0003800200 */
.L_x_30:
[----:B------:R-:W-:Y:S05]  /*1590*/  BRA `(.L_x_34) ;  /* 0x0000000000207947 */ /* 0x000fea0003800000 */
.L_x_29:
[----:B------:R-:W-:-:S04]  /*15a0*/  LOP3.LUT R2, R11, 0x80000000, R2, 0x48, !PT ;  /* 0x800000000b027812 */ /* 0x000fc800078e4802 */
[----:B------:R-:W-:Y:S01]  /*15b0*/  LOP3.LUT R2, R2, 0x7f800000, RZ, 0xfc, !PT ;  /* 0x7f80000002027812 */ /* 0x000fe200078efcff */
[----:B------:R-:W-:Y:S06]  /*15c0*/  BRA `(.L_x_34) ;  /* 0x0000000000147947 */ /* 0x000fec0003800000 */
.L_x_28:
[----:B------:R-:W-:Y:S01]  /*15d0*/  LOP3.LUT R2, R11, 0x80000000, R2, 0x48, !PT ;  /* 0x800000000b027812 */ /* 0x000fe200078e4802 */
[----:B------:R-:W-:Y:S06]  /*15e0*/  BRA `(.L_x_34) ;  /* 0x00000000000c7947 */ /* 0x000fec0003800000 */
.L_x_27:
[----:B------:R-:W0:Y:S01]  /*15f0*/  MUFU.RSQ R2, -QNAN ;  /* 0xffc0000000027908 */ /* 0x000e220000001400 */
[----:B------:R-:W-:Y:S05]  /*1600*/  BRA `(.L_x_34) ;  /* 0x0000000000047947 */ /* 0x000fea0003800000 */
.L_x_26:
[----:B------:R-:W-:-:S07]  /*1610*/  FADD.FTZ R2, R2, R3 ;  /* 0x0000000302027221 */ /* 0x000fce0000010000 */
.L_x_34:
[----:B------:R-:W-:Y:S05]  /*1620*/  BSYNC.RECONVERGENT B2 ;  /* 0x0000000000027941 */ /* 0x000fea0003800200 */
.L_x_24:
[----:B------:R-:W-:Y:S02]  /*1630*/  HFMA2 R9, -RZ, RZ, 0, 0 ;  /* 0x00000000ff097431 */ /* 0x000fe400000001ff */
[----:B------:R-:W-:-:S04]  /*1640*/  IMAD.MOV.U32 R8, RZ, RZ, R6 ;  /* 0x000000ffff087224 */ /* 0x000fc800078e0006 */
[----:B0-----:R-:W-:Y:S05]  /*1650*/  RET.REL.NODEC R8 `(_Z12fused_kernelPfS_S_S_S_S_S_S_i) ;  /* 0xffffffe808687950 */ /* 0x001fea0003c3ffff */
.L_x_35:
        /* <DEDUP_REMOVED lines=10> */
.L_x_52:


//--------------------- .text._Z15initialize_dataPfS_ffffiP17curandStateXORWOW --------------------------
	.section	.text._Z15initialize_dataPfS_ffffiP17curandStateXORWOW,"ax",@progbits
	.align	128
        .global         _Z15initialize_dataPfS_ffffiP17curandStateXORWOW
        .type           _Z15initialize_dataPfS_ffffiP17curandStateXORWOW,@function
        .size           _Z15initialize_dataPfS_ffffiP17curandStateXORWOW,(.L_x_53 - _Z15initialize_dataPfS_ffffiP17curandStateXORWOW)
        .other          _Z15initialize_dataPfS_ffffiP17curandStateXORWOW,@"STO_CUDA_ENTRY STV_DEFAULT"
_Z15initialize_dataPfS_ffffiP17curandStateXORWOW:
.text._Z15initialize_dataPfS_ffffiP17curandStateXORWOW:
[----:B------:R-:W-:Y:S01]  /*0000*/  LDC R1, c[0x0][0x37c] ;  /* 0x0000df00ff017b82 */ /* 0x000fe20000000800 */
[----:B------:R-:W0:Y:S07]  /*0010*/  S2R R3, SR_TID.X ;  /* 0x0000000000037919 */ /* 0x000e2e0000002100 */
[----:B------:R-:W0:Y:S01]  /*0020*/  S2UR UR4, SR_CTAID.X ;  /* 0x00000000000479c3 */ /* 0x000e220000002500 */
[----:B------:R-:W1:Y:S07]  /*0030*/  LDCU UR5, c[0x0][0x3a0] ;  /* 0x00007400ff0577ac */ /* 0x000e6e0008000800 */
[----:B------:R-:W0:Y:S02]  /*0040*/  LDC R0, c[0x0][0x360] ;  /* 0x0000d800ff007b82 */ /* 0x000e240000000800 */
[----:B0-----:R-:W-:-:S05]  /*0050*/  IMAD R0, R0, UR4, R3 ;  /* 0x0000000400007c24 */ /* 0x001fca000f8e0203 */
[----:B-1----:R-:W-:-:S13]  /*0060*/  ISETP.GE.AND P0, PT, R0, UR5, PT ;  /* 0x0000000500007c0c */ /* 0x002fda000bf06270 */
[----:B------:R-:W-:Y:S05]  /*0070*/  @P0 EXIT ;  /* 0x000000000000094d */ /* 0x000fea0003800000 */
[----:B------:R-:W0:Y:S01]  /*0080*/  LDC.64 R2, c[0x0][0x3a8] ;  /* 0x0000ea00ff027b82 */ /* 0x000e220000000a00 */
[----:B------:R-:W1:Y:S01]  /*0090*/  LDCU.64 UR4, c[0x0][0x358] ;  /* 0x00006b00ff0477ac */ /* 0x000e620008000a00 */
[----:B------:R-:W-:Y:S01]  /*00a0*/  IMAD.MOV.U32 R4, RZ, RZ, 0x3198c20f ;  /* 0x3198c20fff047424 */ /* 0x000fe200078e00ff */
[----:B------:R-:W-:Y:S01]  /*00b0*/  ISETP.NE.AND P0, PT, R0, RZ, PT ;  /* 0x000000ff0000720c */ /* 0x000fe20003f05270 */
[----:B------:R-:W-:Y:S01]  /*00c0*/  IMAD.MOV.U32 R5, RZ, RZ, 0x5efdb30c ;  /* 0x5efdb30cff057424 */ /* 0x000fe200078e00ff */
[----:B------:R-:W-:Y:S01]  /*00d0*/  BSSY.RECONVERGENT B0, `(.L_x_36) ;  /* 0x00000da000007945 */ /* 0x000fe20003800200 */
[----:B------:R-:W-:Y:S01]  /*00e0*/  IMAD.MOV.U32 R6, RZ, RZ, 0x423bb012 ;  /* 0x423bb012ff067424 */ /* 0x000fe200078e00ff */
[----:B------:R-:W-:Y:S01]  /*00f0*/  SHF.R.S32.HI R12, RZ, 0x1f, R0 ;  /* 0x0000001fff0c7819 */ /* 0x000fe20000011400 */
[----:B------:R-:W-:Y:S02]  /*0100*/  IMAD.MOV.U32 R7, RZ, RZ, -0x75bd8fc ;  /* 0xf8a42704ff077424 */ /* 0x000fe400078e00ff */
[----:B------:R-:W-:-:S02]  /*0110*/  IMAD.MOV.U32 R8, RZ, RZ, -0x23270784 ;  /* 0xdcd8f87cff087424 */ /* 0x000fc400078e00ff */
[----:B------:R-:W-:Y:S02]  /*0120*/  IMAD.MOV.U32 R9, RZ, RZ, 0x57fa2510 ;  /* 0x57fa2510ff097424 */ /* 0x000fe400078e00ff */
[----:B0-----:R-:W-:-:S05]  /*0130*/  IMAD.WIDE R2, R0, 0x30, R2 ;  /* 0x0000003000027825 */ /* 0x001fca00078e0202 */
[----:B-1----:R0:W-:Y:S04]  /*0140*/  STG.E.64 desc[UR4][R2.64], R4 ;  /* 0x0000000402007986 */ /* 0x0021e8000c101b04 */
[----:B------:R0:W-:Y:S04]  /*0150*/  STG.E.64 desc[UR4][R2.64+0x8], R6 ;  /* 0x0000080602007986 */ /* 0x0001e8000c101b04 */
[----:B------:R0:W-:Y:S01]  /*0160*/  STG.E.64 desc[UR4][R2.64+0x10], R8 ;  /* 0x0000100802007986 */ /* 0x0001e2000c101b04 */
[----:B------:R-:W-:Y:S05]  /*0170*/  @!P0 BRA `(.L_x_37) ;  /* 0x0000000c003c8947 */ /* 0x000fea0003800000 */
[----:B------:R-:W-:Y:S02]  /*0180*/  IMAD.MOV.U32 R13, RZ, RZ, RZ ;  /* 0x000000ffff0d7224 */ /* 0x000fe400078e00ff */
[----:B------:R-:W-:-:S07]  /*0190*/  IMAD.MOV.U32 R15, RZ, RZ, R0 ;  /* 0x000000ffff0f7224 */ /* 0x000fce00078e0000 */
.L_x_43:
[----:B------:R-:W-:Y:S01]  /*01a0*/  LOP3.LUT R14, R15, 0x3, RZ, 0xc0, !PT ;  /* 0x000000030f0e7812 */ /* 0x000fe200078ec0ff */
[----:B------:R-:W-:Y:S03]  /*01b0*/  BSSY.RECONVERGENT B1, `(.L_x_38) ;  /* 0x00000c5000017945 */ /* 0x000fe60003800200 */
[----:B------:R-:W-:-:S04]  /*01c0*/  ISETP.NE.U32.AND P0, PT, R14, RZ, PT ;  /* 0x000000ff0e00720c */ /* 0x000fc80003f05070 */
[----:B------:R-:W-:-:S13]  /*01d0*/  ISETP.NE.AND.EX P0, PT, RZ, RZ, PT, P0 ;  /* 0x000000ffff00720c */ /* 0x000fda0003f05300 */
[----:B-1----:R-:W-:Y:S05]  /*01e0*/  @!P0 BRA `(.L_x_39) ;  /* 0x0000000c00048947 */ /* 0x002fea0003800000 */
[----:B0-----:R-:W0:Y:S01]  /*01f0*/  LDC.64 R8, c[0x4][RZ] ;  /* 0x01000000ff087b82 */ /* 0x001e220000000a00 */
[----:B------:R-:W-:Y:S02]  /*0200*/  IMAD.MOV.U32 R17, RZ, RZ, RZ ;  /* 0x000000ffff117224 */ /* 0x000fe400078e00ff */
[----:B0-----:R-:W-:-:S07]  /*0210*/  IMAD.WIDE.U32 R8, R13, 0xc80, R8 ;  /* 0x00000c800d087825 */ /* 0x001fce00078e0008 */
.L_x_42:
[----:B-1----:R-:W-:Y:S01]  /*0220*/  IMAD.MOV.U32 R19, RZ, RZ, RZ ;  /* 0x000000ffff137224 */ /* 0x002fe200078e00ff */
[----:B------:R-:W-:Y:S01]  /*0230*/  CS2R R6, SRZ ;  /* 0x0000000000067805 */ /* 0x000fe2000001ff00 */
[----:B------:R-:W-:Y:S01]  /*0240*/  IMAD.MOV.U32 R21, RZ, RZ, RZ ;  /* 0x000000ffff157224 */ /* 0x000fe200078e00ff */
[----:B------:R-:W-:-:S07]  /*0250*/  CS2R R4, SRZ ;  /* 0x0000000000047805 */ /* 0x000fce000001ff00 */
.L_x_41:
[----:B------:R-:W-:-:S05]  /*0260*/  IMAD.WIDE.U32 R10, R21, 0x4, R2 ;  /* 0x00000004150a7825 */ /* 0x000fca00078e0002 */
[----:B------:R0:W5:Y:S01]  /*0270*/  LDG.E R16, desc[UR4][R10.64+0x4] ;  /* 0x000004040a107981 */ /* 0x000162000c1e1900 */
[----:B------:R-:W-:Y:S02]  /*0280*/  IMAD.SHL.U32 R18, R21, 0x20, RZ ;  /* 0x0000002015127824 */ /* 0x000fe400078e00ff */
[----:B------:R-:W-:-:S07]  /*0290*/  IMAD.MOV.U32 R23, RZ, RZ, RZ ;  /* 0x000000ffff177224 */ /* 0x000fce00078e00ff */
.L_x_40:
[----:B-----5:R-:W-:Y:S01]  /*02a0*/  SHF.R.U32.HI R22, RZ, R23, R16 ;  /* 0x00000017ff167219 */ /* 0x020fe20000011610 */
[----:B0-----:R-:W-:-:S03]  /*02b0*/  IMAD.IADD R10, R18, 0x1, R23 ;  /* 0x00000001120a7824 */ /* 0x001fc600078e0217 */
[----:B------:R-:W-:-:S04]  /*02c0*/  LOP3.LUT R11, R22, 0x1, RZ, 0xc0, !PT ;  /* 0x00000001160b7812 */ /* 0x000fc800078ec0ff */
[----:B------:R-:W-:Y:S01]  /*02d0*/  ISETP.NE.U32.AND P0, PT, R11, 0x1, PT ;  /* 0x000000010b00780c */ /* 0x000fe20003f05070 */
[----:B------:R-:W-:-:S03]  /*02e0*/  IMAD R11, R10, 0x5, RZ ;  /* 0x000000050a0b7824 */ /* 0x000fc600078e02ff */
[----:B------:R-:W-:Y:S01]  /*02f0*/  R2P PR, R22, 0x7e ;  /* 0x0000007e16007804 */ /* 0x000fe20000000000 */
[----:B------:R-:W-:-:S08]  /*0300*/  IMAD.WIDE.U32 R10, R11, 0x4, R8 ;  /* 0x000000040b0a7825 */ /* 0x000fd000078e0008 */
[----:B------:R-:W2:Y:S04]  /*0310*/  @!P0 LDG.E R20, desc[UR4][R10.64+0x10] ;  /* 0x000010040a148981 */ /* 0x000ea8000c1e1900 */
[----:B------:R-:W3:Y:S04]  /*0320*/  @P1 LDG.E R24, desc[UR4][R10.64+0x24] ;  /* 0x000024040a181981 */ /* 0x000ee8000c1e1900 */
[----:B------:R-:W4:Y:S04]  /*0330*/  @P2 LDG.E R26, desc[UR4][R10.64+0x38] ;  /* 0x000038040a1a2981 */ /* 0x000f28000c1e1900 */
[----:B------:R-:W4:Y:S04]  /*0340*/  @P3 LDG.E R28, desc[UR4][R10.64+0x4c] ;  /* 0x00004c040a1c3981 */ /* 0x000f28000c1e1900 */
[----:B------:R-:W4:Y:S04]  /*0350*/  @!P0 LDG.E R25, desc[UR4][R10.64+0x4] ;  /* 0x000004040a198981 */ /* 0x000f28000c1e1900 */
[----:B------:R-:W4:Y:S01]  /*0360*/  @P1 LDG.E R27, desc[UR4][R10.64+0x20] ;  /* 0x000020040a1b1981 */ /* 0x000f22000c1e1900 */
[----:B--2---:R-:W-:-:S03]  /*0370*/  @!P0 LOP3.LUT R7, R7, R20, RZ, 0x3c, !PT ;  /* 0x0000001407078212 */ /* 0x004fc600078e3cff */
[----:B------:R-:W2:Y:S01]  /*0380*/  @!P0 LDG.E R20, desc[UR4][R10.64] ;  /* 0x000000040a148981 */ /* 0x000ea2000c1e1900 */
[----:B---3--:R-:W-:-:S03]  /*0390*/  @P1 LOP3.LUT R7, R7, R24, RZ, 0x3c, !PT ;  /* 0x0000001807071212 */ /* 0x008fc600078e3cff */
[----:B------:R-:W3:Y:S01]  /*03a0*/  @P4 LDG.E R24, desc[UR4][R10.64+0x60] ;  /* 0x000060040a184981 */ /* 0x000ee2000c1e1900 */
[----:B----4-:R-:W-:-:S03]  /*03b0*/  @P2 LOP3.LUT R7, R7, R26, RZ, 0x3c, !PT ;  /* 0x0000001a07072212 */ /* 0x010fc600078e3cff */
[----:B------:R-:W4:Y:S01]  /*03c0*/  @P5 LDG.E R26, desc[UR4][R10.64+0x74] ;  /* 0x000074040a1a5981 */ /* 0x000f22000c1e1900 */
[----:B------:R-:W-:Y:S02]  /*03d0*/  @P3 LOP3.LUT R7, R7, R28, RZ, 0x3c, !PT ;  /* 0x0000001c07073212 */ /* 0x000fe400078e3cff */
[----:B------:R-:W-:Y:S02]  /*03e0*/  @!P0 LOP3.LUT R4, R4, R25, RZ, 0x3c, !PT ;  /* 0x0000001904048212 */ /* 0x000fe400078e3cff */
[----:B------:R-:W4:Y:S01]  /*03f0*/  @!P0 LDG.E R25, desc[UR4][R10.64+0xc] ;  /* 0x00000c040a198981 */ /* 0x000f22000c1e1900 */
[----:B--2---:R-:W-:-:S03]  /*0400*/  @!P0 LOP3.LUT R19, R19, R20, RZ, 0x3c, !PT ;  /* 0x0000001413138212 */ /* 0x004fc600078e3cff */
[----:B------:R-:W2:Y:S01]  /*0410*/  @!P0 LDG.E R20, desc[UR4][R10.64+0x8] ;  /* 0x000008040a148981 */ /* 0x000ea2000c1e1900 */
[----:B---3--:R-:W-:-:S03]  /*0420*/  @P4 LOP3.LUT R7, R7, R24, RZ, 0x3c, !PT ;  /* 0x0000001807074212 */ /* 0x008fc600078e3cff */
[----:B------:R-:W3:Y:S01]  /*0430*/  @P1 LDG.E R24, desc[UR4][R10.64+0x14] ;  /* 0x000014040a181981 */ /* 0x000ee2000c1e1900 */
[----:B----4-:R-:W-:-:S03]  /*0440*/  @!P0 LOP3.LUT R6, R6, R25, RZ, 0x3c, !PT ;  /* 0x0000001906068212 */ /* 0x010fc600078e3cff */
[----:B------:R-:W4:Y:S01]  /*0450*/  @P1 LDG.E R25, desc[UR4][R10.64+0x18] ;  /* 0x000018040a191981 */ /* 0x000f22000c1e1900 */
[----:B--2---:R-:W-:-:S03]  /*0460*/  @!P0 LOP3.LUT R5, R5, R20, RZ, 0x3c, !PT ;  /* 0x0000001405058212 */ /* 0x004fc600078e3cff */
[----:B------:R-:W2:Y:S01]  /*0470*/  @P1 LDG.E R20, desc[UR4][R10.64+0x1c] ;  /* 0x00001c040a141981 */ /* 0x000ea2000c1e1900 */
[----:B---3--:R-:W-:-:S03]  /*0480*/  @P1 LOP3.LUT R19, R19, R24, RZ, 0x3c, !PT ;  /* 0x0000001813131212 */ /* 0x008fc600078e3cff */
[----:B------:R-:W3:Y:S01]  /*0490*/  @P2 LDG.E R24, desc[UR4][R10.64+0x28] ;  /* 0x000028040a182981 */ /* 0x000ee2000c1e1900 */
[----:B------:R-:W-:-:S03]  /*04a0*/  @P1 LOP3.LUT R6, R6, R27, RZ, 0x3c, !PT ;  /* 0x0000001b06061212 */ /* 0x000fc600078e3cff */
[----:B------:R-:W3:Y:S01]  /*04b0*/  @P2 LDG.E R27, desc[UR4][R10.64+0x34] ;  /* 0x000034040a1b2981 */ /* 0x000ee2000c1e1900 */
[----:B----4-:R-:W-:-:S03]  /*04c0*/  @P1 LOP3.LUT R4, R4, R25, RZ, 0x3c, !PT ;  /* 0x0000001904041212 */ /* 0x010fc600078e3cff */
[----:B------:R-:W4:Y:S01]  /*04d0*/  @P2 LDG.E R25, desc[UR4][R10.64+0x2c] ;  /* 0x00002c040a192981 */ /* 0x000f22000c1e1900 */
[----:B--2---:R-:W-:-:S03]  /*04e0*/  @P1 LOP3.LUT R5, R5, R20, RZ, 0x3c, !PT ;  /* 0x0000001405051212 */ /* 0x004fc600078e3cff */
        /* <DEDUP_REMOVED lines=27> */
[----:B------:R-:W-:Y:S02]  /*06a0*/  LOP3.LUT P0, RZ, R22, 0x80, RZ, 0xc0, !PT ;  /* 0x0000008016ff7812 */ /* 0x000fe4000780c0ff */
[----:B------:R-:W-:Y:S02]  /*06b0*/  @P5 LOP3.LUT R6, R6, R27, RZ, 0x3c, !PT ;  /* 0x0000001b06065212 */ /* 0x000fe400078e3cff */
        /* <DEDUP_REMOVED lines=17> */
[----:B------:R-:W-:Y:S02]  /*07d0*/  @P6 LOP3.LUT R7, R7, R26, RZ, 0x3c, !PT ;  /* 0x0000001a07076212 */ /* 0x000fe400078e3cff */
[----:B------:R-:W-:Y:S02]  /*07e0*/  @P0 LOP3.LUT R6, R6, R27, RZ, 0x3c, !PT ;  /* 0x0000001b06060212 */ /* 0x000fe400078e3cff */
[----:B----4-:R-:W-:Y:S02]  /*07f0*/  @P0 LOP3.LUT R4, R4, R25, RZ, 0x3c, !PT ;  /* 0x0000001904040212 */ /* 0x010fe400078e3cff */
[----:B--2---:R-:W-:Y:S02]  /*0800*/  @P0 LOP3.LUT R5, R5, R20, RZ, 0x3c, !PT ;  /* 0x0000001405050212 */ /* 0x004fe400078e3cff */
[----:B---3--:R-:W-:Y:S02]  /*0810*/  @P0 LOP3.LUT R7, R7, R24, RZ, 0x3c, !PT ;  /* 0x0000001807070212 */ /* 0x008fe400078e3cff */
[----:B------:R-:W-:-:S13]  /*0820*/  R2P PR, R22.B1, 0x7f ;  /* 0x0000007f16007804 */ /* 0x000fda0000001000 */
[----:B------:R-:W2:Y:S04]  /*0830*/  @P0 LDG.E R20, desc[UR4][R10.64+0xa0] ;  /* 0x0000a0040a140981 */ /* 0x000ea8000c1e1900 */
[----:B------:R-:W3:Y:S04]  /*0840*/  @P1 LDG.E R26, desc[UR4][R10.64+0xb4] ;  /* 0x0000b4040a1a1981 */ /* 0x000ee8000c1e1900 */
[----:B------:R-:W4:Y:S04]  /*0850*/  @P0 LDG.E R25, desc[UR4][R10.64+0xa4] ;  /* 0x0000a4040a190981 */ /* 0x000f28000c1e1900 */
[----:B------:R-:W4:Y:S04]  /*0860*/  @P0 LDG.E R24, desc[UR4][R10.64+0xa8] ;  /* 0x0000a8040a180981 */ /* 0x000f28000c1e1900 */
[----:B------:R-:W4:Y:S01]  /*0870*/  @P0 LDG.E R27, desc[UR4][R10.64+0xac] ;  /* 0x0000ac040a1b0981 */ /* 0x000f22000c1e1900 */
[----:B--2---:R-:W-:-:S03]  /*0880*/  @P0 LOP3.LUT R19, R19, R20, RZ, 0x3c, !PT ;  /* 0x0000001413130212 */ /* 0x004fc600078e3cff */
[----:B------:R-:W2:Y:S01]  /*0890*/  @P1 LDG.E R20, desc[UR4][R10.64+0xbc] ;  /* 0x0000bc040a141981 */ /* 0x000ea2000c1e1900 */
[----:B---3--:R-:W-:-:S03]  /*08a0*/  @P1 LOP3.LUT R19, R19, R26, RZ, 0x3c, !PT ;  /* 0x0000001a13131212 */ /* 0x008fc600078e3cff */
[----:B------:R-:W3:Y:S01]  /*08b0*/  @P0 LDG.E R26, desc[UR4][R10.64+0xb0] ;  /* 0x0000b0040a1a0981 */ /* 0x000ee2000c1e1900 */
[----:B----4-:R-:W-:-:S03]  /*08c0*/  @P0 LOP3.LUT R4, R4, R25, RZ, 0x3c, !PT ;  /* 0x0000001904040212 */ /* 0x010fc600078e3cff */
[----:B------:R-:W4:Y:S01]  /*08d0*/  @P1 LDG.E R25, desc[UR4][R10.64+0xb8] ;  /* 0x0000b8040a191981 */ /* 0x000f22000c1e1900 */
[----:B------:R-:W-:-:S03]  /*08e0*/  @P0 LOP3.LUT R5, R5, R24, RZ, 0x3c, !PT ;  /* 0x0000001805050212 */ /* 0x000fc600078e3cff */
[----:B------:R-:W2:Y:S01]  /*08f0*/  @P2 LDG.E R24, desc[UR4][R10.64+0xc8] ;  /* 0x0000c8040a182981 */ /* 0x000ea2000c1e1900 */
[----:B------:R-:W-:-:S03]  /*0900*/  @P0 LOP3.LUT R6, R6, R27, RZ, 0x3c, !PT ;  /* 0x0000001b06060212 */ /* 0x000fc600078e3cff */
[----:B------:R-:W2:Y:S01]  /*0910*/  @P2 LDG.E R27, desc[UR4][R10.64+0xcc] ;  /* 0x0000cc040a1b2981 */ /* 0x000ea2000c1e1900 */
[----:B---3--:R-:W-:Y:S02]  /*0920*/  @P0 LOP3.LUT R7, R7, R26, RZ, 0x3c, !PT ;  /* 0x0000001a07070212 */ /* 0x008fe400078e3cff */
[----:B------:R-:W-:Y:S02]  /*0930*/  LOP3.LUT P0, RZ, R22, 0x8000, RZ, 0xc0, !PT ;  /* 0x0000800016ff7812 */ /* 0x000fe4000780c0ff */
[----:B----4-:R-:W-:Y:S01]  /*0940*/  @P1 LOP3.LUT R4, R4, R25, RZ, 0x3c, !PT ;  /* 0x0000001904041212 */ /* 0x010fe200078e3cff */
[----:B------:R-:W3:Y:S01]  /*0950*/  @P1 LDG.E R22, desc[UR4][R10.64+0xc4] ;  /* 0x0000c4040a161981 */ /* 0x000ee2000c1e1900 */
[----:B--2---:R-:W-:-:S03]  /*0960*/  @P1 LOP3.LUT R5, R5, R20, RZ, 0x3c, !PT ;  /* 0x0000001405051212 */ /* 0x004fc600078e3cff */
[----:B------:R-:W2:Y:S01]  /*0970*/  @P1 LDG.E R25, desc[UR4][R10.64+0xc0] ;  /* 0x0000c0040a191981 */ /* 0x000ea2000c1e1900 */
[----:B------:R-:W-:-:S03]  /*0980*/  @P2 LOP3.LUT R19, R19, R24, RZ, 0x3c, !PT ;  /* 0x0000001813132212 */ /* 0x000fc600078e3cff */
[----:B------:R-:W4:Y:S04]  /*0990*/  @P3 LDG.E R24, desc[UR4][R10.64+0xdc] ;  /* 0x0000dc040a183981 */ /* 0x000f28000c1e1900 */
[----:B------:R-:W4:Y:S01]  /*09a0*/  @P2 LDG.E R20, desc[UR4][R10.64+0xd0] ;  /* 0x0000d0040a142981 */ /* 0x000f22000c1e1900 */
[----:B------:R-:W-:-:S03]  /*09b0*/  @P2 LOP3.LUT R4, R4, R27, RZ, 0x3c, !PT ;  /* 0x0000001b04042212 */ /* 0x000fc600078e3cff */
[----:B------:R-:W4:Y:S04]  /*09c0*/  @P3 LDG.E R27, desc[UR4][R10.64+0xe0] ;  /* 0x0000e0040a1b3981 */ /* 0x000f28000c1e1900 */
[----:B------:R-:W4:Y:S01]  /*09d0*/  @P0 LDG.E R29, desc[UR4][R10.64+0x138] ;  /* 0x000138040a1d0981 */ /* 0x000f22000c1e1900 */
[----:B---3--:R-:W-:-:S03]  /*09e0*/  @P1 LOP3.LUT R7, R7, R22, RZ, 0x3c, !PT ;  /* 0x0000001607071212 */ /* 0x008fc600078e3cff */
[----:B------:R-:W3:Y:S01]  /*09f0*/  @P2 LDG.E R22, desc[UR4][R10.64+0xd8] ;  /* 0x0000d8040a162981 */ /* 0x000ee2000c1e1900 */
[----:B--2---:R-:W-:-:S03]  /*0a00*/  @P1 LOP3.LUT R6, R6, R25, RZ, 0x3c, !PT ;  /* 0x0000001906061212 */ /* 0x004fc600078e3cff */
[----:B------:R-:W2:Y:S01]  /*0a10*/  @P2 LDG.E R25, desc[UR4][R10.64+0xd4] ;  /* 0x0000d4040a192981 */ /* 0x000ea2000c1e1900 */
[----:B----4-:R-:W-:-:S03]  /*0a20*/  @P3 LOP3.LUT R19, R19, R24, RZ, 0x3c, !PT ;  /* 0x0000001813133212 */ /* 0x010fc600078e3cff */
[----:B------:R-:W4:Y:S01]  /*0a30*/  @P4 LDG.E R24, desc[UR4][R10.64+0xf0] ;  /* 0x0000f0040a184981 */ /* 0x000f22000c1e1900 */
[----:B------:R-:W-:-:S03]  /*0a40*/  @P2 LOP3.LUT R5, R5, R20, RZ, 0x3c, !PT ;  /* 0x0000001405052212 */ /* 0x000fc600078e3cff */
[----:B------:R-:W4:Y:S01]  /*0a50*/  @P3 LDG.E R20, desc[UR4][R10.64+0xe4] ;  /* 0x0000e4040a143981 */ /* 0x000f22000c1e1900 */
[----:B------:R-:W-:-:S03]  /*0a60*/  @P3 LOP3.LUT R4, R4, R27, RZ, 0x3c, !PT ;  /* 0x0000001b04043212 */ /* 0x000fc600078e3cff */
        /* <DEDUP_REMOVED lines=39> */
[----:B------:R-:W-:-:S05]  /*0ce0*/  VIADD R23, R23, 0x10 ;  /* 0x0000001017177836 */ /* 0x000fca0000000000 */
[----:B------:R-:W-:Y:S02]  /*0cf0*/  ISETP.NE.AND P1, PT, R23, 0x20, PT ;  /* 0x000000201700780c */ /* 0x000fe40003f25270 */
[----:B------:R-:W-:Y:S02]  /*0d00*/  @P0 LOP3.LUT R4, R4, R27, RZ, 0x3c, !PT ;  /* 0x0000001b04040212 */ /* 0x000fe400078e3cff */
[----:B---3--:R-:W-:Y:S02]  /*0d10*/  @P6 LOP3.LUT R7, R7, R22, RZ, 0x3c, !PT ;  /* 0x0000001607076212 */ /* 0x008fe400078e3cff */
[----:B--2---:R-:W-:Y:S02]  /*0d20*/  @P6 LOP3.LUT R6, R6, R25, RZ, 0x3c, !PT ;  /* 0x0000001906066212 */ /* 0x004fe400078e3cff */
[----:B----4-:R-:W-:Y:S02]  /*0d30*/  @P0 LOP3.LUT R7, R7, R24, RZ, 0x3c, !PT ;  /* 0x0000001807070212 */ /* 0x010fe400078e3cff */
[----:B------:R-:W-:-:S02]  /*0d40*/  @P0 LOP3.LUT R6, R6, R29, RZ, 0x3c, !PT ;  /* 0x0000001d06060212 */ /* 0x000fc400078e3cff */
[----:B------:R-:W-:Y:S01]  /*0d50*/  @P0 LOP3.LUT R5, R5, R20, RZ, 0x3c, !PT ;  /* 0x0000001405050212 */ /* 0x000fe200078e3cff */
[----:B------:R-:W-:Y:S06]  /*0d60*/  @P1 BRA `(.L_x_40) ;  /* 0xfffffff4004c1947 */ /* 0x000fec000383ffff */
[----:B------:R-:W-:-:S05]  /*0d70*/  VIADD R21, R21, 0x1 ;  /* 0x0000000115157836 */ /* 0x000fca0000000000 */
[----:B------:R-:W-:-:S13]  /*0d80*/  ISETP.NE.AND P0, PT, R21, 0x5, PT ;  /* 0x000000051500780c */ /* 0x000fda0003f05270 */
[----:B------:R-:W-:Y:S05]  /*0d90*/  @P0 BRA `(.L_x_41) ;  /* 0xfffffff400300947 */ /* 0x000fea000383ffff */
[----:B------:R1:W-:Y:S01]  /*0da0*/  STG.E.64 desc[UR4][R2.64+0x8], R4 ;  /* 0x0000080402007986 */ /* 0x0003e2000c101b04 */
[----:B------:R-:W-:-:S03]  /*0db0*/  VIADD R17, R17, 0x1 ;  /* 0x0000000111117836 */ /* 0x000fc60000000000 */
[----:B------:R1:W-:Y:S02]  /*0dc0*/  STG.E.64 desc[UR4][R2.64+0x10], R6 ;  /* 0x0000100602007986 */ /* 0x0003e4000c101b04 */
[----:B------:R-:W-:Y:S02]  /*0dd0*/  ISETP.GE.U32.AND P0, PT, R17, R14, PT ;  /* 0x0000000e1100720c */ /* 0x000fe40003f06070 */
[----:B------:R1:W-:Y:S11]  /*0de0*/  STG.E desc[UR4][R2.64+0x4], R19 ;  /* 0x0000041302007986 */ /* 0x0003f6000c101904 */
[----:B------:R-:W-:Y:S05]  /*0df0*/  @!P0 BRA `(.L_x_42) ;  /* 0xfffffff400088947 */ /* 0x000fea000383ffff */
.L_x_39:
[----:B------:R-:W-:Y:S05]  /*0e00*/  BSYNC.RECONVERGENT B1 ;  /* 0x0000000000017941 */ /* 0x000fea0003800200 */
.L_x_38:
[----:B------:R-:W-:Y:S01]  /*0e10*/  ISETP.GT.U32.AND P0, PT, R15, 0x3, PT ;  /* 0x000000030f00780c */ /* 0x000fe20003f04070 */
[----:B------:R-:W-:Y:S01]  /*0e20*/  VIADD R13, R13, 0x1 ;  /* 0x000000010d0d7836 */ /* 0x000fe20000000000 */
[--C-:B------:R-:W-:Y:S02]  /*0e30*/  SHF.R.U64 R15, R15, 0x2, R12.reuse ;  /* 0x000000020f0f7819 */ /* 0x100fe4000000120c */
[----:B------:R-:W-:Y:S02]  /*0e40*/  ISETP.GT.U32.AND.EX P0, PT, R12, RZ, PT, P0 ;  /* 0x000000ff0c00720c */ /* 0x000fe40003f04100 */
[----:B------:R-:W-:-:S11]  /*0e50*/  SHF.R.U32.HI R12, RZ, 0x2, R12 ;  /* 0x00000002ff0c7819 */ /* 0x000fd6000001160c */
[----:B------:R-:W-:Y:S05]  /*0e60*/  @P0 BRA `(.L_x_43) ;  /* 0xfffffff000cc0947 */ /* 0x000fea000383ffff */
.L_x_37:
[----:B------:R-:W-:Y:S05]  /*0e70*/  BSYNC.RECONVERGENT B0 ;  /* 0x0000000000007941 */ /* 0x000fea0003800200 */
.L_x_36:
[----:B------:R-:W2:Y:S01]  /*0e80*/  LDC.64 R10, c[0x0][0x398] ;  /* 0x0000e600ff0a7b82 */ /* 0x000ea20000000a00 */
[----:B------:R-:W3:Y:S01]  /*0e90*/  LDCU.64 UR6, c[0x0][0x380] ;  /* 0x00007000ff0677ac */ /* 0x000ee20008000a00 */
[C---:B01----:R-:W-:Y:S01]  /*0ea0*/  IMAD.SHL.U32 R5, R0.reuse, 0x4, RZ ;  /* 0x0000000400057824 */ /* 0x043fe200078e00ff */
[----:B------:R-:W-:Y:S01]  /*0eb0*/  SHF.R.S32.HI R7, RZ, 0x1f, R0 ;  /* 0x0000001fff077819 */ /* 0x000fe20000011400 */
[----:B------:R0:W-:Y:S01]  /*0ec0*/  STG.E.64 desc[UR4][R2.64+0x18], RZ ;  /* 0x000018ff02007986 */ /* 0x0001e2000c101b04 */
[----:B------:R-:W-:Y:S02]  /*0ed0*/  I2FP.F32.S32 R9, R0 ;  /* 0x0000000000097245 */ /* 0x000fe40000201400 */
[----:B------:R-:W-:Y:S01]  /*0ee0*/  SHF.L.U64.HI R4, R0, 0x2, R7 ;  /* 0x0000000200047819 */ /* 0x000fe20000010207 */
[----:B------:R0:W-:Y:S01]  /*0ef0*/  STG.E desc[UR4][R2.64+0x20], RZ ;  /* 0x000020ff02007986 */ /* 0x0001e2000c101904 */
[----:B------:R-:W1:Y:S03]  /*0f00*/  LDC.64 R12, c[0x0][0x390] ;  /* 0x0000e400ff0c7b82 */ /* 0x000e660000000a00 */
[----:B------:R0:W-:Y:S01]  /*0f10*/  STG.E.64 desc[UR4][R2.64+0x28], RZ ;  /* 0x000028ff02007986 */ /* 0x0001e2000c101b04 */
[----:B---3--:R-:W-:-:S04]  /*0f20*/  IADD3 R6, P0, PT, R5, UR6, RZ ;  /* 0x0000000605067c10 */ /* 0x008fc8000ff1e0ff */
[----:B------:R-:W-:Y:S01]  /*0f30*/  IADD3.X R7, PT, PT, R4, UR7, RZ, P0, !PT ;  /* 0x0000000704077c10 */ /* 0x000fe200087fe4ff */
[----:B--2---:R-:W-:-:S05]  /*0f40*/  FFMA R0, R9, R11, R10 ;  /* 0x0000000b09007223 */ /* 0x004fca000000000a */
[----:B------:R0:W-:Y:S04]  /*0f50*/  STG.E desc[UR4][R6.64], R0 ;  /* 0x0000000006007986 */ /* 0x0001e8000c101904 */
[----:B------:R-:W2:Y:S01]  /*0f60*/  LDG.E R8, desc[UR4][R2.64+0x18] ;  /* 0x0000180402087981 */ /* 0x000ea2000c1e1900 */
[----:B------:R-:W-:Y:S01]  /*0f70*/  BSSY.RECONVERGENT B0, `(.L_x_44) ;  /* 0x0000053000007945 */ /* 0x000fe20003800200 */
[----:B-1----:R-:W-:Y:S01]  /*0f80*/  FFMA R12, R0, R12, R13 ;  /* 0x0000000c000c7223 */ /* 0x002fe2000000000d */
[----:B--2---:R-:W-:-:S13]  /*0f90*/  ISETP.NE.AND P0, PT, R8, 0x1, PT ;  /* 0x000000010800780c */ /* 0x004fda0003f05270 */
[----:B0-----:R-:W-:Y:S05]  /*0fa0*/  @!P0 BRA `(.L_x_45) ;  /* 0x0000000400348947 */ /* 0x001fea0003800000 */
[----:B------:R-:W2:Y:S04]  /*0fb0*/  LDG.E.64 R10, desc[UR4][R2.64] ;  /* 0x00000004020a7981 */ /* 0x000ea8000c1e1b00 */
[----:B------:R-:W3:Y:S04]  /*0fc0*/  LDG.E.64 R6, desc[UR4][R2.64+0x10] ;  /* 0x0000100402067981 */ /* 0x000ee8000c1e1b00 */
[----:B------:R-:W4:Y:S01]  /*0fd0*/  LDG.E.64 R8, desc[UR4][R2.64+0x8] ;  /* 0x0000080402087981 */ /* 0x000f22000c1e1b00 */
[----:B------:R-:W-:Y:S01]  /*0fe0*/  IMAD.MOV.U32 R16, RZ, RZ, 0x3e055027 ;  /* 0x3e055027ff107424 */ /* 0x000fe200078e00ff */
[----:B------:R-:W-:Y:S01]  /*0ff0*/  BSSY.RECONVERGENT B1, `(.L_x_46) ;  /* 0x000003f000017945 */ /* 0x000fe20003800200 */
[----:B--2---:R-:W-:-:S04]  /*1000*/  SHF.R.U32.HI R0, RZ, 0x2, R11 ;  /* 0x00000002ff007819 */ /* 0x004fc8000001160b */
[----:B------:R-:W-:Y:S01]  /*1010*/  LOP3.LUT R0, R0, R11, RZ, 0x3c, !PT ;  /* 0x0000000b00007212 */ /* 0x000fe200078e3cff */
[----:B---3--:R-:W-:Y:S01]  /*1020*/  IMAD.SHL.U32 R11, R7, 0x10, RZ ;  /* 0x00000010070b7824 */ /* 0x008fe200078e00ff */
[----:B------:R0:W-:Y:S03]  /*1030*/  STG.E.64 desc[UR4][R2.64+0x8], R6 ;  /* 0x0000080602007986 */ /* 0x0001e6000c101b04 */
[----:B------:R-:W-:-:S05]  /*1040*/  IMAD.SHL.U32 R13, R0, 0x2, RZ ;  /* 0x00000002000d7824 */ /* 0x000fca00078e00ff */
[----:B------:R-:W-:Y:S01]  /*1050*/  LOP3.LUT R14, R0, R13, R11, 0x96, !PT ;  /* 0x0000000d000e7212 */ /* 0x000fe200078e960b */
[----:B------:R-:W-:-:S03]  /*1060*/  IMAD.MOV.U32 R11, RZ, RZ, 0x2f800000 ;  /* 0x2f800000ff0b7424 */ /* 0x000fc600078e00ff */
[----:B------:R-:W-:-:S04]  /*1070*/  LOP3.LUT R14, R14, R7, RZ, 0x3c, !PT ;  /* 0x000000070e0e7212 */ /* 0x000fc800078e3cff */
[----:B------:R-:W-:-:S04]  /*1080*/  IADD3 R0, PT, PT, R10, 0x587c5, R14 ;  /* 0x000587c50a007810 */ /* 0x000fc80007ffe00e */
[----:B------:R-:W-:-:S05]  /*1090*/  I2FP.F32.U32 R0, R0 ;  /* 0x0000000000007245 */ /* 0x000fca0000201000 */
[----:B------:R-:W-:-:S05]  /*10a0*/  FFMA R0, R0, R11, 1.1641532182693481445e-10 ;  /* 0x2f00000000007423 */ /* 0x000fca000000000b */
[----:B------:R-:W-:-:S04]  /*10b0*/  FSETP.GEU.AND P0, PT, R0, 1.175494350822287508e-38, PT ;  /* 0x008000000000780b */ /* 0x000fc80003f0e000 */
[----:B------:R-:W-:-:S09]  /*10c0*/  FSEL R13, RZ, -23, P0 ;  /* 0xc1b80000ff0d7808 */ /* 0x000fd20000000000 */
[----:B------:R-:W-:-:S04]  /*10d0*/  @!P0 FMUL R0, R0, 8388608 ;  /* 0x4b00000000008820 */ /* 0x000fc80000400000 */
[C---:B------:R-:W-:Y:S01]  /*10e0*/  VIADD R11, R0.reuse, 0xc0d55555 ;  /* 0xc0d55555000b7836 */ /* 0x040fe20000000000 */
[----:B------:R-:W-:-:S04]  /*10f0*/  ISETP.GT.U32.AND P0, PT, R0, 0x7f7fffff, PT ;  /* 0x7f7fffff0000780c */ /* 0x000fc80003f04070 */
[----:B------:R-:W-:-:S05]  /*1100*/  LOP3.LUT R15, R11, 0xff800000, RZ, 0xc0, !PT ;  /* 0xff8000000b0f7812 */ /* 0x000fca00078ec0ff */
[----:B------:R-:W-:-:S04]  /*1110*/  IMAD.IADD R11, R0, 0x1, -R15 ;  /* 0x00000001000b7824 */ /* 0x000fc800078e0a0f */
[----:B------:R-:W-:Y:S01]  /*1120*/  FADD R17, R11, -1 ;  /* 0xbf8000000b117421 */ /* 0x000fe20000000000 */
[----:B----4-:R-:W-:-:S03]  /*1130*/  SHF.R.U32.HI R11, RZ, 0x2, R8 ;  /* 0x00000002ff0b7819 */ /* 0x010fc60000011608 */
[----:B------:R-:W-:Y:S01]  /*1140*/  FFMA R16, R17, -R16, 0.14084610342979431152 ;  /* 0x3e1039f611107423 */ /* 0x000fe20000000810 */
[----:B------:R-:W-:Y:S01]  /*1150*/  LOP3.LUT R11, R11, R8, RZ, 0x3c, !PT ;  /* 0x000000080b0b7212 */ /* 0x000fe200078e3cff */
[----:B------:R-:W-:Y:S02]  /*1160*/  IMAD.SHL.U32 R8, R14, 0x10, RZ ;  /* 0x000000100e087824 */ /* 0x000fe400078e00ff */
[----:B------:R-:W-:-:S04]  /*1170*/  FFMA R16, R17, R16, -0.12148627638816833496 ;  /* 0xbdf8cdcc11107423 */ /* 0x000fc80000000010 */
[----:B------:R-:W-:-:S04]  /*1180*/  FFMA R16, R17, R16, 0.13980610668659210205 ;  /* 0x3e0f295511107423 */ /* 0x000fc80000000010 */
[----:B------:R-:W-:-:S04]  /*1190*/  FFMA R16, R17, R16, -0.16684235632419586182 ;  /* 0xbe2ad8b911107423 */ /* 0x000fc80000000010 */
[----:B------:R-:W-:-:S04]  /*11a0*/  FFMA R16, R17, R16, 0.20012299716472625732 ;  /* 0x3e4ced0b11107423 */ /* 0x000fc80000000010 */
[----:B------:R-:W-:-:S04]  /*11b0*/  FFMA R16, R17, R16, -0.24999669194221496582 ;  /* 0xbe7fff2211107423 */ /* 0x000fc80000000010 */
[----:B------:R-:W-:-:S04]  /*11c0*/  FFMA R16, R17, R16, 0.33333182334899902344 ;  /* 0x3eaaaa7811107423 */ /* 0x000fc80000000010 */
[C---:B------:R-:W-:Y:S01]  /*11d0*/  FFMA R18, R17.reuse, R16, -0.5 ;  /* 0xbf00000011127423 */ /* 0x040fe20000000010 */
[----:B------:R-:W-:Y:S01]  /*11e0*/  I2FP.F32.S32 R16, R15 ;  /* 0x0000000f00107245 */ /* 0x000fe20000201400 */
[----:B------:R-:W-:Y:S02]  /*11f0*/  IMAD.MOV.U32 R15, RZ, RZ, 0x7f800000 ;  /* 0x7f800000ff0f7424 */ /* 0x000fe400078e00ff */
[----:B------:R-:W-:Y:S02]  /*1200*/  FMUL R18, R17, R18 ;  /* 0x0000001211127220 */ /* 0x000fe40000400000 */
[----:B------:R-:W-:Y:S01]  /*1210*/  FFMA R16, R16, 1.1920928955078125e-07, R13 ;  /* 0x3400000010107823 */ /* 0x000fe2000000000d */
[----:B------:R-:W-:Y:S02]  /*1220*/  IMAD.SHL.U32 R13, R11, 0x2, RZ ;  /* 0x000000020b0d7824 */ /* 0x000fe400078e00ff */
[----:B------:R-:W-:-:S04]  /*1230*/  FFMA R17, R17, R18, R17 ;  /* 0x0000001211117223 */ /* 0x000fc80000000011 */
[----:B------:R-:W-:Y:S01]  /*1240*/  FFMA R16, R16, 0.69314718246459960938, R17 ;  /* 0x3f31721810107823 */ /* 0x000fe20000000011 */
[----:B------:R-:W-:Y:S01]  /*1250*/  @P0 FFMA R16, R0, R15, +INF ;  /* 0x7f80000000100423 */ /* 0x000fe2000000000f */
[----:B------:R-:W-:Y:S01]  /*1260*/  LOP3.LUT R13, R11, R13, R8, 0x96, !PT ;  /* 0x0000000d0b0d7212 */ /* 0x000fe200078e9608 */
[----:B------:R-:W-:Y:S01]  /*1270*/  VIADD R8, R10, 0xb0f8a ;  /* 0x000b0f8a0a087836 */ /* 0x000fe20000000000 */
[----:B------:R-:W-:Y:S01]  /*1280*/  FSETP.NEU.AND P0, PT, R0, RZ, PT ;  /* 0x000000ff0000720b */ /* 0x000fe20003f0d000 */
[----:B------:R-:W-:Y:S01]  /*1290*/  FMUL R16, R16, -2 ;  /* 0xc000000010107820 */ /* 0x000fe20000400000 */
[----:B------:R-:W-:Y:S01]  /*12a0*/  LOP3.LUT R15, R13, R14, RZ, 0x3c, !PT ;  /* 0x0000000e0d0f7212 */ /* 0x000fe200078e3cff */
[----:B------:R-:W-:Y:S01]  /*12b0*/  IMAD.MOV.U32 R13, RZ, RZ, 0x30c90fdb ;  /* 0x30c90fdbff0d7424 */ /* 0x000fe200078e00ff */
[----:B------:R0:W-:Y:S02]  /*12c0*/  STG.E.64 desc[UR4][R2.64], R8 ;  /* 0x0000000802007986 */ /* 0x0001e4000c101b04 */
[----:B------:R-:W-:Y:S01]  /*12d0*/  FSEL R16, R16, +INF , P0 ;  /* 0x7f80000010107808 */ /* 0x000fe20000000000 */
[----:B------:R-:W-:Y:S01]  /*12e0*/  IMAD.IADD R0, R15, 0x1, R8 ;  /* 0x000000010f007824 */ /* 0x000fe200078e0208 */
[----:B------:R0:W-:Y:S02]  /*12f0*/  STG.E.64 desc[UR4][R2.64+0x10], R14 ;  /* 0x0000100e02007986 */ /* 0x0001e4000c101b04 */
[----:B------:R0:W1:Y:S01]  /*1300*/  MUFU.RSQ R11, R16 ;  /* 0x00000010000b7308 */ /* 0x0000620000001400 */
[----:B------:R-:W-:Y:S01]  /*1310*/  VIADD R10, R16, 0xf3000000 ;  /* 0xf3000000100a7836 */ /* 0x000fe20000000000 */
[----:B------:R-:W-:-:S04]  /*1320*/  I2FP.F32.U32 R0, R0 ;  /* 0x0000000000007245 */ /* 0x000fc80000201000 */
[----:B------:R-:W-:Y:S01]  /*1330*/  ISETP.GT.U32.AND P0, PT, R10, 0x727fffff, PT ;  /* 0x727fffff0a00780c */ /* 0x000fe20003f04070 */
[----:B------:R-:W-:-:S12]  /*1340*/  FFMA R10, R0, R13, 7.314590599882819788e-10 ;  /* 0x30490fdb000a7423 */ /* 0x000fd8000000000d */
[----:B01----:R-:W-:Y:S05]  /*1350*/  @!P0 BRA `(.L_x_47) ;  /* 0x0000000000108947 */ /* 0x003fea0003800000 */
[----:B------:R-:W-:-:S07]  /*1360*/  MOV R11, 0x1380 ;  /* 0x00001380000b7802 */ /* 0x000fce0000000f00 */
[----:B------:R-:W-:Y:S05]  /*1370*/  CALL.REL.NOINC `($__internal_1_$__cuda_sm20_sqrt_rn_f32_slowpath) ;  /* 0x0000000000647944 */ /* 0x000fea0003c00000 */
[----:B------:R-:W-:Y:S01]  /*1380*/  IMAD.MOV.U32 R0, RZ, RZ, R16 ;  /* 0x000000ffff007224 */ /* 0x000fe200078e0010 */
[----:B------:R-:W-:Y:S06]  /*1390*/  BRA `(.L_x_48) ;  /* 0x0000000000107947 */ /* 0x000fec0003800000 */
.L_x_47:
[----:B------:R-:W-:Y:S01]  /*13a0*/  FMUL.FTZ R7, R16, R11 ;  /* 0x0000000b10077220 */ /* 0x000fe20000410000 */
[----:B------:R-:W-:-:S03]  /*13b0*/  FMUL.FTZ R11, R11, 0.5 ;  /* 0x3f0000000b0b7820 */ /* 0x000fc60000410000 */
[----:B------:R-:W-:-:S04]  /*13c0*/  FFMA R0, -R7, R7, R16 ;  /* 0x0000000707007223 */ /* 0x000fc80000000110 */
[----:B------:R-:W-:-:S07]  /*13d0*/  FFMA R0, R0, R11, R7 ;  /* 0x0000000b00007223 */ /* 0x000fce0000000007 */
.L_x_48:
[----:B------:R-:W-:Y:S05]  /*13e0*/  BSYNC.RECONVERGENT B1 ;  /* 0x0000000000017941 */ /* 0x000fea0003800200 */
.L_x_46:
[----:B------:R-:W-:Y:S01]  /*13f0*/  FMUL.RZ R10, R10, 0.15915493667125701904 ;  /* 0x3e22f9830a0a7820 */ /* 0x000fe2000040c000 */
[----:B------:R-:W-:-:S03]  /*1400*/  IMAD.MOV.U32 R11, RZ, RZ, 0x1 ;  /* 0x00000001ff0b7424 */ /* 0x000fc600078e00ff */
[----:B------:R-:W0:Y:S02]  /*1410*/  MUFU.COS R7, R10 ;  /* 0x0000000a00077308 */ /* 0x000e240000000000 */
[----:B------:R1:W-:Y:S01]  /*1420*/  STG.E desc[UR4][R2.64+0x18], R11 ;  /* 0x0000180b02007986 */ /* 0x0003e2000c101904 */
[----:B0-----:R-:W-:-:S05]  /*1430*/  FMUL R9, R7, R0 ;  /* 0x0000000007097220 */ /* 0x001fca0000400000 */
[----:B------:R-:W0:Y:S01]  /*1440*/  MUFU.SIN R7, R10 ;  /* 0x0000000a00077308 */ /* 0x000e220000000400 */
[----:B------:R1:W-:Y:S01]  /*1450*/  STG.E desc[UR4][R2.64+0x20], R9 ;  /* 0x0000200902007986 */ /* 0x0003e2000c101904 */
[----:B0-----:R-:W-:Y:S01]  /*1460*/  FMUL R7, R7, R0 ;  /* 0x0000000007077220 */ /* 0x001fe20000400000 */
[----:B-1----:R-:W-:Y:S06]  /*1470*/  BRA `(.L_x_49) ;  /* 0x0000000000087947 */ /* 0x002fec0003800000 */
.L_x_45:
[----:B------:R0:W5:Y:S04]  /*1480*/  LDG.E R7, desc[UR4][R2.64+0x20] ;  /* 0x0000200402077981 */ /* 0x000168000c1e1900 */
[----:B------:R0:W-:Y:S02]  /*1490*/  STG.E desc[UR4][R2.64+0x18], RZ ;  /* 0x000018ff02007986 */ /* 0x0001e4000c101904 */
.L_x_49:
[----:B------:R-:W-:Y:S05]  /*14a0*/  BSYNC.RECONVERGENT B0 ;  /* 0x0000000000007941 */ /* 0x000fea0003800200 */
.L_x_44:
[----:B------:R-:W0:Y:S01]  /*14b0*/  LDCU.64 UR6, c[0x0][0x388] ;  /* 0x00007100ff0677ac */ /* 0x000e220008000a00 */
[----:B-----5:R-:W-:Y:S01]  /*14c0*/  FFMA R7, R7, 0.10000000149011611938, R12 ;  /* 0x3dcccccd07077823 */ /* 0x020fe2000000000c */
[----:B0-----:R-:W-:-:S04]  /*14d0*/  IADD3 R2, P0, PT, R5, UR6, RZ ;  /* 0x0000000605027c10 */ /* 0x001fc8000ff1e0ff */
[----:B------:R-:W-:-:S05]  /*14e0*/  IADD3.X R3, PT, PT, R4, UR7, RZ, P0, !PT ;  /* 0x0000000704037c10 */ /* 0x000fca00087fe4ff */
[----:B------:R-:W-:Y:S01]  /*14f0*/  STG.E desc[UR4][R2.64], R7 ;  /* 0x0000000702007986 */ /* 0x000fe2000c101904 */
[----:B------:R-:W-:Y:S05]  /*1500*/  EXIT ;  /* 0x000000000000794d */ /* 0x000fea0003800000 */
        .weak           $__internal_1_$__cuda_sm20_sqrt_rn_f32_slowpath
        .type           $__internal_1_$__cuda_sm20_sqrt_rn_f32_slowpath,@function
        .size           $__internal_1_$__cuda_sm20_sqrt_rn_f32_slowpath,(.L_x_53 - $__internal_1_$__cuda_sm20_sqrt_rn_f32_slowpath)
$__internal_1_$__cuda_sm20_sqrt_rn_f32_slowpath:
[----:B------:R-:W-:-:S13]  /*1510*/  LOP3.LUT P0, RZ, R16, 0x7fffffff, RZ, 0xc0, !PT ;  /* 0x7fffffff10ff7812 */ /* 0x000fda000780c0ff */
[----:B------:R-:W-:Y:S05]  /*1520*/  @!P0 BRA `(.L_x_50) ;  /* 0x0000000000448947 */ /* 0x000fea0003800000 */
[----:B------:R-:W-:Y:S01]  /*1530*/  FSETP.GEU.FTZ.AND P0, PT, R16, RZ, PT ;  /* 0x000000ff1000720b */ /* 0x000fe20003f1e000 */
[----:B------:R-:W-:-:S12]  /*1540*/  IMAD.MOV.U32 R0, RZ, RZ, R16 ;  /* 0x000000ffff007224 */ /* 0x000fd800078e0010 */
[----:B------:R-:W-:Y:S01]  /*1550*/  @!P0 IMAD.MOV.U32 R16, RZ, RZ, 0x7fffffff ;  /* 0x7fffffffff108424 */ /* 0x000fe200078e00ff */
[----:B------:R-:W-:Y:S06]  /*1560*/  @!P0 BRA `(.L_x_50) ;  /* 0x0000000000348947 */ /* 0x000fec0003800000 */
[----:B------:R-:W-:-:S13]  /*1570*/  FSETP.GTU.FTZ.AND P0, PT, |R0|, +INF , PT ;  /* 0x7f8000000000780b */ /* 0x000fda0003f1c200 */
[----:B------:R-:W-:Y:S01]  /*1580*/  @P0 FADD.FTZ R16, R0, 1 ;  /* 0x3f80000000100421 */ /* 0x000fe20000010000 */
[----:B------:R-:W-:Y:S06]  /*1590*/  @P0 BRA `(.L_x_50) ;  /* 0x0000000000280947 */ /* 0x000fec0003800000 */
[----:B------:R-:W-:-:S13]  /*15a0*/  FSETP.NEU.FTZ.AND P0, PT, |R0|, +INF , PT ;  /* 0x7f8000000000780b */ /* 0x000fda0003f1d200 */
[----:B------:R-:W-:Y:S01]  /*15b0*/  @P0 FFMA R6, R0, 1.84467440737095516160e+19, RZ ;  /* 0x5f80000000060823 */ /* 0x000fe200000000ff */
[----:B------:R-:W-:-:S03]  /*15c0*/  @!P0 IMAD.MOV.U32 R16, RZ, RZ, R0 ;  /* 0x000000ffff108224 */ /* 0x000fc600078e0000 */
[----:B------:R-:W0:Y:S02]  /*15d0*/  @P0 MUFU.RSQ R7, R6 ;  /* 0x0000000600070308 */ /* 0x000e240000001400 */
[----:B0-----:R-:W-:Y:S01]  /*15e0*/  @P0 FMUL.FTZ R9, R6, R7 ;  /* 0x0000000706090220 */ /* 0x001fe20000410000 */
[----:B------:R-:W-:-:S03]  /*15f0*/  @P0 FMUL.FTZ R7, R7, 0.5 ;  /* 0x3f00000007070820 */ /* 0x000fc60000410000 */
[----:B------:R-:W-:-:S04]  /*1600*/  @P0 FADD.FTZ R8, -R9, -RZ ;  /* 0x800000ff09080221 */ /* 0x000fc80000010100 */
[----:B------:R-:W-:-:S04]  /*1610*/  @P0 FFMA R8, R9, R8, R6 ;  /* 0x0000000809080223 */ /* 0x000fc80000000006 */
[----:B------:R-:W-:-:S04]  /*1620*/  @P0 FFMA R7, R8, R7, R9 ;  /* 0x0000000708070223 */ /* 0x000fc80000000009 */
[----:B------:R-:W-:-:S07]  /*1630*/  @P0 FMUL.FTZ R16, R7, 2.3283064365386962891e-10 ;  /* 0x2f80000007100820 */ /* 0x000fce0000410000 */
.L_x_50:
[----:B------:R-:W-:Y:S02]  /*1640*/  IMAD.MOV.U32 R6, RZ, RZ, R11 ;  /* 0x000000ffff067224 */ /* 0x000fe400078e000b */
[----:B------:R-:W-:-:S04]  /*1650*/  IMAD.MOV.U32 R7, RZ, RZ, 0x0 ;  /* 0x00000000ff077424 */ /* 0x000fc800078e00ff */
[----:B------:R-:W-:Y:S05]  /*1660*/  RET.REL.NODEC R6 `(_Z15initialize_dataPfS_ffffiP17curandStateXORWOW) ;  /* 0xffffffe806647950 */ /* 0x000fea0003c3ffff */
.L_x_51:
        /* <DEDUP_REMOVED lines=9> */
.L_x_53:


//--------------------- .nv.global.init           --------------------------
	.section	.nv.global.init,"aw",@progbits
	.align	4
.nv.global.init:
	.type		mrg32k3aM1SubSeq,@object
	.size		mrg32k3aM1SubSeq,(mrg32k3aM2SubSeq - mrg32k3aM1SubSeq)
mrg32k3aM1SubSeq:
        /*0000*/ 	.byte	0x0b, 0xcc, 0xee, 0x04, 0x73, 0x29, 0x8b, 0x6f, 0xf6, 0x53, 0x03, 0xf6, 0x23, 0xf6, 0xea, 0xda
        /* <DEDUP_REMOVED lines=125> */
	.type		mrg32k3aM2SubSeq,@object
	.size		mrg32k3aM2SubSeq,(mrg32k3aM1 - mrg32k3aM2SubSeq)
mrg32k3aM2SubSeq:
        /* <DEDUP_REMOVED lines=126> */
	.type		mrg32k3aM1,@object
	.size		mrg32k3aM1,(mrg32k3aM1Seq - mrg32k3aM1)
mrg32k3aM1:
        /* <DEDUP_REMOVED lines=144> */
	.type		mrg32k3aM1Seq,@object
	.size		mrg32k3aM1Seq,(mrg32k3aM2 - mrg32k3aM1Seq)
mrg32k3aM1Seq:
        /* <DEDUP_REMOVED lines=144> */
	.type		mrg32k3aM2,@object
	.size		mrg32k3aM2,(mrg32k3aM2Seq - mrg32k3aM2)
mrg32k3aM2:
        /* <DEDUP_REMOVED lines=144> */
	.type		mrg32k3aM2Seq,@object
	.size		mrg32k3aM2Seq,(precalc_xorwow_matrix - mrg32k3aM2Seq)
mrg32k3aM2Seq:
        /* <DEDUP_REMOVED lines=144> */
	.type		precalc_xorwow_matrix,@object
	.size		precalc_xorwow_matrix,(precalc_xorwow_offset_matrix - precalc_xorwow_matrix)
precalc_xorwow_matrix:
        /* <DEDUP_REMOVED lines=6400> */
	.type		precalc_xorwow_offset_matrix,@object
	.size		precalc_xorwow_offset_matrix,(.L_1 - precalc_xorwow_offset_matrix)
precalc_xorwow_offset_matrix:
        /* <DEDUP_REMOVED lines=6400> */
.L_1:


//--------------------- .nv.shared.reserved.0     --------------------------
	.section	.nv.shared.reserved.0,"aw",@nobits
	.weak		__nv_reservedSMEM_offset_0_alias
	.size		__nv_reservedSMEM_offset_0_alias, 0, 64
	.other		__nv_reservedSMEM_offset_0_alias,@"STO_CUDA_RESERVED_SHARED STV_DEFAULT"
__nv_reservedSMEM_offset_0_alias:
	.zero		0
	.zero		64


//--------------------- .nv.shared._Z12fused_kernelPfS_S_S_S_S_S_S_i --------------------------
	.section	.nv.shared._Z12fused_kernelPfS_S_S_S_S_S_S_i,"aw",@nobits
	.sectionflags	@""
	.align	4
.nv.shared._Z12fused_kernelPfS_S_S_S_S_S_S_i:
	.zero		6144


//--------------------- .nv.constant0._Z14update_weightsPfS_S_S_f --------------------------
	.section	.nv.constant0._Z14update_weightsPfS_S_S_f,"a",@progbits
	.sectionflags	@""
	.align	4
.nv.constant0._Z14update_weightsPfS_S_S_f:
	.zero		932


//--------------------- .nv.constant0._Z12fused_kernelPfS_S_S_S_S_S_S_i --------------------------
	.section	.nv.constant0._Z12fused_kernelPfS_S_S_S_S_S_S_i,"a",@progbits
	.sectionflags	@""
	.align	4
.nv.constant0._Z12fused_kernelPfS_S_S_S_S_S_S_i:
	.zero		964


//--------------------- .nv.constant0._Z15initialize_dataPfS_ffffiP17curandStateXORWOW --------------------------
	.section	.nv.constant0._Z15initialize_dataPfS_ffffiP17curandStateXORWOW,"a",@progbits
	.sectionflags	@""
	.align	4
.nv.constant0._Z15initialize_dataPfS_ffffiP17curandStateXORWOW:
	.zero		944


//--------------------- SYMBOLS --------------------------

	.type		.nv.reservedSmem.offset0,@object
	.size		.nv.reservedSmem.offset0,0x4
	.type		.nv.reservedSmem.cap,@object
	.size		.nv.reservedSmem.cap,0x4
